def attn_fwd(
    Q,
    K,
    V,
    Out,
    Lse,
    sm_scale,
    stride_qz,
    stride_qh,
    stride_qm,
    stride_qk,
    stride_kz,
    stride_kh,
    stride_kn,
    stride_kk,
    stride_vz,
    stride_vh,
    stride_vn,
    stride_vk,
    stride_oz,
    stride_oh,
    stride_om,
    stride_ok,
    seqlen_q,
    seqlen_k,
    BLOCK_M: tl.constexpr,
    BLOCK_N: tl.constexpr,
    HEAD_DIM: tl.constexpr,
    CAUSAL: tl.constexpr,
):
    start_m = tl.program_id(0)
    off_hz = tl.program_id(1)
    q_off = off_hz * stride_qh
    k_off = off_hz * stride_kh
    v_off = off_hz * stride_vh
    offs_m = start_m * BLOCK_M + tl.arange(0, BLOCK_M)
    offs_d = tl.arange(0, HEAD_DIM)
    offs_n = tl.arange(0, BLOCK_N)
    q_ptrs = Q + q_off + offs_m[:, None] * stride_qm + offs_d[None, :] * stride_qk
    k_ptrs = K + k_off + offs_d[:, None] * stride_kk + offs_n[None, :] * stride_kn
    v_ptrs = V + v_off + offs_n[:, None] * stride_vn + offs_d[None, :] * stride_vk
    m_i = tl.full([BLOCK_M], float("-inf"), dtype=tl.float32)
    l_i = tl.zeros([BLOCK_M], dtype=tl.float32) + 1.0
    acc = tl.zeros([BLOCK_M, HEAD_DIM], dtype=tl.float32)
    q = tl.load(q_ptrs)
    acc, l_i, m_i = _attn_fwd_inner(
        acc,
        l_i,
        m_i,
        q,
        k_ptrs,
        v_ptrs,
        sm_scale,
        stride_kn,
        stride_vn,
        start_m,
        seqlen_k,
        BLOCK_M,
        BLOCK_N,
        HEAD_DIM,
        CAUSAL,
    )
    acc = acc / l_i[:, None]
    lse = m_i + tl.math.log2(l_i) / 1.4426950408889634
    o_ptrs = (
        Out
        + off_hz * stride_oh
        + offs_m[:, None] * stride_om
        + offs_d[None, :] * stride_ok
    )
    tl.store(o_ptrs, acc.to(Out.dtype.element_ty))
    tl.store(Lse + off_hz * seqlen_q + offs_m, lse)

# config = {"BLOCK_M": 256, "BLOCK_N": 64, "HEAD_DIM": 32, "arch": "sm_100", "causal": true, "dtype": "bf16", "num_stages": 2, "num_warps": 16}
# arch = sm_100


// ===== COMPILED SASS (sm_100a) =====

	.target	sm_100a

	.elftype	@"ET_EXEC"


//--------------------- .note.nv.tkinfo           --------------------------
	.section	.note.nv.tkinfo,"",@"SHT_NOTE"
	.sectionflags	@"SHF_NOTE_NV_TKINFO"
	.tkinfo
        /*0018*/ 	.word	0x00000081
        /*0030*/ 	.string	""
        /*0030*/ 	.string	"ptxas-blackwell"
        /*0030*/ 	.string	"Cuda compilation tools, release 12.9, V12.9.86"
        /*0030*/ 	.string	"Build cuda_12.9.r12.9/compiler.36037853_0"
        /*0030*/ 	.string	"-v  -suppress-debug-info  -lineinfo  -arch sm_100a "



//--------------------- .note.nv.cuver            --------------------------
	.section	.note.nv.cuver,"",@"SHT_NOTE"
	.sectionflags	@"SHF_NOTE_NV_CUVER"
        /*0018*/ 	.short	0x0001
        /*001a*/ 	.short	0x0064
        /*001c*/ 	.short	0x0001
        /*001e*/ 	.short	0x0000
        /*0020*/ 	.short	0x0001
        /*0022*/ 	.short	0x0000


//--------------------- .nv.info                  --------------------------
	.section	.nv.info,"",@"SHT_CUDA_INFO"
	.align	4


	//----- nvinfo : EIATTR_REGCOUNT
	.align		4
        /*0000*/ 	.byte	0x04, 0x2f
        /*0002*/ 	.short	(.L_2 - .L_1)
	.align		4
.L_1:
        /*0004*/ 	.word	index@(attn_fwd)
        /*0008*/ 	.word	0x00000069


	//----- nvinfo : EIATTR_FRAME_SIZE
	.align		4
.L_2:
        /*000c*/ 	.byte	0x04, 0x11
        /*000e*/ 	.short	(.L_4 - .L_3)
	.align		4
.L_3:
        /*0010*/ 	.word	index@(attn_fwd)
        /*0014*/ 	.word	0x00000000


	//----- nvinfo : EIATTR_MIN_STACK_SIZE
	.align		4
.L_4:
        /*0018*/ 	.byte	0x04, 0x12
        /*001a*/ 	.short	(.L_6 - .L_5)
	.align		4
.L_5:
        /*001c*/ 	.word	index@(attn_fwd)
        /*0020*/ 	.word	0x00000000
.L_6:


//--------------------- .nv.info.attn_fwd         --------------------------
	.section	.nv.info.attn_fwd,"",@"SHT_CUDA_INFO"
	.sectionflags	@""
	.align	4


	//----- nvinfo : EIATTR_CUDA_API_VERSION
	.align		4
        /*0000*/ 	.byte	0x04, 0x37
        /*0002*/ 	.short	(.L_8 - .L_7)
.L_7:
        /*0004*/ 	.word	0x00000081


	//----- nvinfo : EIATTR_KPARAM_INFO
	.align		4
.L_8:
        /*0008*/ 	.byte	0x04, 0x17
        /*000a*/ 	.short	(.L_10 - .L_9)
.L_9:
        /*000c*/ 	.word	0x00000000
        /*0010*/ 	.short	0x0019
        /*0012*/ 	.short	0x0080
        /*0014*/ 	.byte	0x00, 0xf4, 0x21, 0x00


	//----- nvinfo : EIATTR_KPARAM_INFO
	.align		4
.L_10:
        /*0018*/ 	.byte	0x04, 0x17
        /*001a*/ 	.short	(.L_12 - .L_11)
.L_11:
        /*001c*/ 	.word	0x00000000
        /*0020*/ 	.short	0x0018
        /*0022*/ 	.short	0x0078
        /*0024*/ 	.byte	0x00, 0xf4, 0x21, 0x00


	//----- nvinfo : EIATTR_KPARAM_INFO
	.align		4
.L_12:
        /*0028*/ 	.byte	0x04, 0x17
        /*002a*/ 	.short	(.L_14 - .L_13)
.L_13:
        /*002c*/ 	.word	0x00000000
        /*0030*/ 	.short	0x0017
        /*0032*/ 	.short	0x0070
        /*0034*/ 	.byte	0x00, 0xf0, 0x11, 0x00


	//----- nvinfo : EIATTR_KPARAM_INFO
	.align		4
.L_14:
        /*0038*/ 	.byte	0x04, 0x17
        /*003a*/ 	.short	(.L_16 - .L_15)
.L_15:
        /*003c*/ 	.word	0x00000000
        /*0040*/ 	.short	0x0016
        /*0042*/ 	.short	0x006c
        /*0044*/ 	.byte	0x00, 0xf0, 0x11, 0x00


	//----- nvinfo : EIATTR_KPARAM_INFO
	.align		4
.L_16:
        /*0048*/ 	.byte	0x04, 0x17
        /*004a*/ 	.short	(.L_18 - .L_17)
.L_17:
        /*004c*/ 	.word	0x00000000
        /*0050*/ 	.short	0x0015
        /*0052*/ 	.short	0x0068
        /*0054*/ 	.byte	0x00, 0xf0, 0x11, 0x00


	//----- nvinfo : EIATTR_KPARAM_INFO
	.align		4
.L_18:
        /*0058*/ 	.byte	0x04, 0x17
        /*005a*/ 	.short	(.L_20 - .L_19)
.L_19:
        /*005c*/ 	.word	0x00000000
        /*0060*/ 	.short	0x0014
        /*0062*/ 	.short	0x0064
        /*0064*/ 	.byte	0x00, 0xf0, 0x11, 0x00


	//----- nvinfo : EIATTR_KPARAM_INFO
	.align		4
.L_20:
        /*0068*/ 	.byte	0x04, 0x17
        /*006a*/ 	.short	(.L_22 - .L_21)
.L_21:
        /*006c*/ 	.word	0x00000000
        /*0070*/ 	.short	0x0013
        /*0072*/ 	.short	0x0060
        /*0074*/ 	.byte	0x00, 0xf0, 0x11, 0x00


	//----- nvinfo : EIATTR_KPARAM_INFO
	.align		4
.L_22:
        /*0078*/ 	.byte	0x04, 0x17
        /*007a*/ 	.short	(.L_24 - .L_23)
.L_23:
        /*007c*/ 	.word	0x00000000
        /*0080*/ 	.short	0x0012
        /*0082*/ 	.short	0x005c
        /*0084*/ 	.byte	0x00, 0xf0, 0x11, 0x00


	//----- nvinfo : EIATTR_KPARAM_INFO
	.align		4
.L_24:
        /*0088*/ 	.byte	0x04, 0x17
        /*008a*/ 	.short	(.L_26 - .L_25)
.L_25:
        /*008c*/ 	.word	0x00000000
        /*0090*/ 	.short	0x0011
        /*0092*/ 	.short	0x0058
        /*0094*/ 	.byte	0x00, 0xf0, 0x11, 0x00


	//----- nvinfo : EIATTR_KPARAM_INFO
	.align		4
.L_26:
        /*0098*/ 	.byte	0x04, 0x17
        /*009a*/ 	.short	(.L_28 - .L_27)
.L_27:
        /*009c*/ 	.word	0x00000000
        /*00a0*/ 	.short	0x0010
        /*00a2*/ 	.short	0x0054
        /*00a4*/ 	.byte	0x00, 0xf0, 0x11, 0x00


	//----- nvinfo : EIATTR_KPARAM_INFO
	.align		4
.L_28:
        /*00a8*/ 	.byte	0x04, 0x17
        /*00aa*/ 	.short	(.L_30 - .L_29)
.L_29:
        /*00ac*/ 	.word	0x00000000
        /*00b0*/ 	.short	0x000f
        /*00b2*/ 	.short	0x0050
        /*00b4*/ 	.byte	0x00, 0xf0, 0x11, 0x00


	//----- nvinfo : EIATTR_KPARAM_INFO
	.align		4
.L_30:
        /*00b8*/ 	.byte	0x04, 0x17
        /*00ba*/ 	.short	(.L_32 - .L_31)
.L_31:
        /*00bc*/ 	.word	0x00000000
        /*00c0*/ 	.short	0x000e
        /*00c2*/ 	.short	0x004c
        /*00c4*/ 	.byte	0x00, 0xf0, 0x11, 0x00


	//----- nvinfo : EIATTR_KPARAM_INFO
	.align		4
.L_32:
        /*00c8*/ 	.byte	0x04, 0x17
        /*00ca*/ 	.short	(.L_34 - .L_33)
.L_33:
        /*00cc*/ 	.word	0x00000000
        /*00d0*/ 	.short	0x000d
        /*00d2*/ 	.short	0x0048
        /*00d4*/ 	.byte	0x00, 0xf0, 0x11, 0x00


	//----- nvinfo : EIATTR_KPARAM_INFO
	.align		4
.L_34:
        /*00d8*/ 	.byte	0x04, 0x17
        /*00da*/ 	.short	(.L_36 - .L_35)
.L_35:
        /*00dc*/ 	.word	0x00000000
        /*00e0*/ 	.short	0x000c
        /*00e2*/ 	.short	0x0044
        /*00e4*/ 	.byte	0x00, 0xf0, 0x11, 0x00


	//----- nvinfo : EIATTR_KPARAM_INFO
	.align		4
.L_36:
        /*00e8*/ 	.byte	0x04, 0x17
        /*00ea*/ 	.short	(.L_38 - .L_37)
.L_37:
        /*00ec*/ 	.word	0x00000000
        /*00f0*/ 	.short	0x000b
        /*00f2*/ 	.short	0x0040
        /*00f4*/ 	.byte	0x00, 0xf0, 0x11, 0x00


	//----- nvinfo : EIATTR_KPARAM_INFO
	.align		4
.L_38:
        /*00f8*/ 	.byte	0x04, 0x17
        /*00fa*/ 	.short	(.L_40 - .L_39)
.L_39:
        /*00fc*/ 	.word	0x00000000
        /*0100*/ 	.short	0x000a
        /*0102*/ 	.short	0x003c
        /*0104*/ 	.byte	0x00, 0xf0, 0x11, 0x00


	//----- nvinfo : EIATTR_KPARAM_INFO
	.align		4
.L_40:
        /*0108*/ 	.byte	0x04, 0x17
        /*010a*/ 	.short	(.L_42 - .L_41)
.L_41:
        /*010c*/ 	.word	0x00000000
        /*0110*/ 	.short	0x0009
        /*0112*/ 	.short	0x0038
        /*0114*/ 	.byte	0x00, 0xf0, 0x11, 0x00


	//----- nvinfo : EIATTR_KPARAM_INFO
	.align		4
.L_42:
        /*0118*/ 	.byte	0x04, 0x17
        /*011a*/ 	.short	(.L_44 - .L_43)
.L_43:
        /*011c*/ 	.word	0x00000000
        /*0120*/ 	.short	0x0008
        /*0122*/ 	.short	0x0034
        /*0124*/ 	.byte	0x00, 0xf0, 0x11, 0x00


	//----- nvinfo : EIATTR_KPARAM_INFO
	.align		4
.L_44:
        /*0128*/ 	.byte	0x04, 0x17
        /*012a*/ 	.short	(.L_46 - .L_45)
.L_45:
        /*012c*/ 	.word	0x00000000
        /*0130*/ 	.short	0x0007
        /*0132*/ 	.short	0x0030
        /*0134*/ 	.byte	0x00, 0xf0, 0x11, 0x00


	//----- nvinfo : EIATTR_KPARAM_INFO
	.align		4
.L_46:
        /*0138*/ 	.byte	0x04, 0x17
        /*013a*/ 	.short	(.L_48 - .L_47)
.L_47:
        /*013c*/ 	.word	0x00000000
        /*0140*/ 	.short	0x0006
        /*0142*/ 	.short	0x002c
        /*0144*/ 	.byte	0x00, 0xf0, 0x11, 0x00


	//----- nvinfo : EIATTR_KPARAM_INFO
	.align		4
.L_48:
        /*0148*/ 	.byte	0x04, 0x17
        /*014a*/ 	.short	(.L_50 - .L_49)
.L_49:
        /*014c*/ 	.word	0x00000000
        /*0150*/ 	.short	0x0005
        /*0152*/ 	.short	0x0028
        /*0154*/ 	.byte	0x00, 0xf0, 0x11, 0x00


	//----- nvinfo : EIATTR_KPARAM_INFO
	.align		4
.L_50:
        /*0158*/ 	.byte	0x04, 0x17
        /*015a*/ 	.short	(.L_52 - .L_51)
.L_51:
        /*015c*/ 	.word	0x00000000
        /*0160*/ 	.short	0x0004
        /*0162*/ 	.short	0x0020
        /*0164*/ 	.byte	0x00, 0xf4, 0x21, 0x00


	//----- nvinfo : EIATTR_KPARAM_INFO
	.align		4
.L_52:
        /*0168*/ 	.byte	0x04, 0x17
        /*016a*/ 	.short	(.L_54 - .L_53)
.L_53:
        /*016c*/ 	.word	0x00000000
        /*0170*/ 	.short	0x0003
        /*0172*/ 	.short	0x0018
        /*0174*/ 	.byte	0x00, 0xf4, 0x21, 0x00


	//----- nvinfo : EIATTR_KPARAM_INFO
	.align		4
.L_54:
        /*0178*/ 	.byte	0x04, 0x17
        /*017a*/ 	.short	(.L_56 - .L_55)
.L_55:
        /*017c*/ 	.word	0x00000000
        /*0180*/ 	.short	0x0002
        /*0182*/ 	.short	0x0010
        /*0184*/ 	.byte	0x00, 0xf4, 0x21, 0x00


	//----- nvinfo : EIATTR_KPARAM_INFO
	.align		4
.L_56:
        /*0188*/ 	.byte	0x04, 0x17
        /*018a*/ 	.short	(.L_58 - .L_57)
.L_57:
        /*018c*/ 	.word	0x00000000
        /*0190*/ 	.short	0x0001
        /*0192*/ 	.short	0x0008
        /*0194*/ 	.byte	0x00, 0xf4, 0x21, 0x00


	//----- nvinfo : EIATTR_KPARAM_INFO
	.align		4
.L_58:
        /*0198*/ 	.byte	0x04, 0x17
        /*019a*/ 	.short	(.L_60 - .L_59)
.L_59:
        /*019c*/ 	.word	0x00000000
        /*01a0*/ 	.short	0x0000
        /*01a2*/ 	.short	0x0000
        /*01a4*/ 	.byte	0x00, 0xf4, 0x21, 0x00


	//----- nvinfo : EIATTR_SPARSE_MMA_MASK
	.align		4
.L_60:
        /*01a8*/ 	.byte	0x03, 0x50
        /*01aa*/ 	.short	0x0000


	//----- nvinfo : EIATTR_MAXREG_COUNT
	.align		4
        /*01ac*/ 	.byte	0x03, 0x1b
        /*01ae*/ 	.short	0x0080


	//----- nvinfo : EIATTR_NUM_BARRIERS
	.align		4
        /*01b0*/ 	.byte	0x02, 0x4c
        /*01b2*/ 	.byte	0x01
	.zero		1


	//----- nvinfo : EIATTR_COOP_GROUP_MASK_REGIDS
	.align		4
        /*01b4*/ 	.byte	0x04, 0x29
        /*01b6*/ 	.short	(.L_62 - .L_61)


	//   ....[0]....
.L_61:
        /*01b8*/ 	.word	0xffffffff


	//   ....[1]....
        /*01bc*/ 	.word	0xffffffff


	//   ....[2]....
        /*01c0*/ 	.word	0xffffffff


	//   ....[3]....
        /*01c4*/ 	.word	0xffffffff


	//   ....[4]....
        /*01c8*/ 	.word	0xffffffff


	//   ....[5]....
        /*01cc*/ 	.word	0xffffffff


	//   ....[6]....
        /*01d0*/ 	.word	0xffffffff


	//   ....[7]....
        /*01d4*/ 	.word	0xffffffff


	//----- nvinfo : EIATTR_COOP_GROUP_INSTR_OFFSETS
	.align		4
.L_62:
        /*01d8*/ 	.byte	0x04, 0x28
        /*01da*/ 	.short	(.L_64 - .L_63)


	//   ....[0]....
.L_63:
        /*01dc*/ 	.word	0x00001b50


	//   ....[1]....
        /*01e0*/ 	.word	0x00001ce0


	//   ....[2]....
        /*01e4*/ 	.word	0x00001cf0


	//   ....[3]....
        /*01e8*/ 	.word	0x00001d10


	//   ....[4]....
        /*01ec*/ 	.word	0x00002840


	//   ....[5]....
        /*01f0*/ 	.word	0x00002850


	//   ....[6]....
        /*01f4*/ 	.word	0x00002900


	//   ....[7]....
        /*01f8*/ 	.word	0x00002910


	//----- nvinfo : EIATTR_VRC_CTA_INIT_COUNT
	.align		4
.L_64:
        /*01fc*/ 	.byte	0x02, 0x4a
	.zero		1
	.zero		1


	//----- nvinfo : EIATTR_EXIT_INSTR_OFFSETS
	.align		4
        /*0200*/ 	.byte	0x04, 0x1c
        /*0202*/ 	.short	(.L_66 - .L_65)


	//   ....[0]....
.L_65:
        /*0204*/ 	.word	0x00003a50


	//   ....[1]....
        /*0208*/ 	.word	0x00003a80


	//----- nvinfo : EIATTR_REQNTID
	.align		4
.L_66:
        /*020c*/ 	.byte	0x04, 0x10
        /*020e*/ 	.short	(.L_68 - .L_67)
.L_67:
        /*0210*/ 	.word	0x00000200
        /*0214*/ 	.word	0x00000001
        /*0218*/ 	.word	0x00000001


	//----- nvinfo : EIATTR_CBANK_PARAM_SIZE
	.align		4
.L_68:
        /*021c*/ 	.byte	0x03, 0x19
        /*021e*/ 	.short	0x0088


	//----- nvinfo : EIATTR_PARAM_CBANK
	.align		4
        /*0220*/ 	.byte	0x04, 0x0a
        /*0222*/ 	.short	(.L_70 - .L_69)
	.align		4
.L_69:
        /*0224*/ 	.word	index@(.nv.constant0.attn_fwd)
        /*0228*/ 	.short	0x0380
        /*022a*/ 	.short	0x0088


	//----- nvinfo : EIATTR_SW_WAR
	.align		4
.L_70:
        /*022c*/ 	.byte	0x04, 0x36
        /*022e*/ 	.short	(.L_72 - .L_71)
.L_71:
        /*0230*/ 	.word	0x00000008
.L_72:


//--------------------- .nv.compat                --------------------------
	.section	.nv.compat,"",@"SHT_CUDA_COMPAT_INFO"
	.align	4
        /*0000*/ 	.byte	0x02, 0x02, 0x01, 0x00, 0x02, 0x05, 0x05, 0x00, 0x02, 0x03, 0x00, 0x00, 0x02, 0x06, 0x01, 0x00


//--------------------- .nv.callgraph             --------------------------
	.section	.nv.callgraph,"",@"SHT_CUDA_CALLGRAPH"
	.align	4
	.sectionentsize	8
	.align		4
        /*0000*/ 	.word	0x00000000
	.align		4
        /*0004*/ 	.word	0xffffffff
	.align		4
        /*0008*/ 	.word	0x00000000
	.align		4
        /*000c*/ 	.word	0xfffffffe
	.align		4
        /*0010*/ 	.word	0x00000000
	.align		4
        /*0014*/ 	.word	0xfffffffd
	.align		4
        /*0018*/ 	.word	0x00000000
	.align		4
        /*001c*/ 	.word	0xfffffffc


//--------------------- .nv.constant4             --------------------------
	.section	.nv.constant4,"a",@progbits
	.align	8
	.align		8
.nv.constant4:
        /*0000*/ 	.dword	_$_str


//--------------------- .text.attn_fwd            --------------------------
	.section	.text.attn_fwd,"ax",@progbits
	.align	128
        .global         attn_fwd
        .type           attn_fwd,@function
        .size           attn_fwd,(.L_x_3 - attn_fwd)
        .other          attn_fwd,@"STO_CUDA_ENTRY STV_DEFAULT"
attn_fwd:
.text.attn_fwd:
[----:B------:R-:W0:Y:S01]  /*0000*/  LDC R1, c[0x0][0x37c] ;  /* 0x0000df00ff017b82 */ /* 0x000e220000000800 */
[----:B------:R-:W1:Y:S07]  /*0010*/  S2R R0, SR_TID.X ;  /* 0x0000000000007919 */ /* 0x000e6e0000002100 */
[----:B------:R-:W2:Y:S01]  /*0020*/  S2UR UR9, SR_CTAID.Y ;  /* 0x00000000000979c3 */ /* 0x000ea20000002600 */
[----:B------:R-:W2:Y:S01]  /*0030*/  LDCU.64 UR4, c[0x0][0x3b0] ;  /* 0x00007600ff0477ac */ /* 0x000ea20008000a00 */
[----:B------:R-:W3:Y:S01]  /*0040*/  S2R R3, SR_CTAID.X ;  /* 0x0000000000037919 */ /* 0x000ee20000002500 */
[----:B------:R-:W4:Y:S05]  /*0050*/  LDCU.64 UR14, c[0x0][0x358] ;  /* 0x00006b00ff0e77ac */ /* 0x000f2a0008000a00 */
[----:B------:R-:W5:Y:S08]  /*0060*/  LDC R32, c[0x0][0x3b8] ;  /* 0x0000ee00ff207b82 */ /* 0x000f700000000800 */
[----:B------:R-:W0:Y:S01]  /*0070*/  LDC.64 R28, c[0x0][0x380] ;  /* 0x0000e000ff1c7b82 */ /* 0x000e220000000a00 */
[----:B--2---:R-:W-:-:S04]  /*0080*/  UIMAD UR4, UR9, UR4, URZ ;  /* 0x00000004090472a4 */ /* 0x004fc8000f8e02ff */
[----:B------:R-:W-:Y:S01]  /*0090*/  USHF.L.U32 UR6, UR4, 0x1, URZ ;  /* 0x0000000104067899 */ /* 0x000fe200080006ff */
[----:B-1----:R-:W-:Y:S02]  /*00a0*/  SHF.R.U32.HI R4, RZ, 0x8, R0 ;  /* 0x00000008ff047819 */ /* 0x002fe40000011600 */
[----:B---3--:R-:W-:Y:S02]  /*00b0*/  PRMT R76, R0, 0x6540, R3 ;  /* 0x00006540004c7816 */ /* 0x008fe40000000003 */
[----:B------:R-:W-:-:S03]  /*00c0*/  SGXT.U32 R4, R4, 0x1 ;  /* 0x000000010404781a */ /* 0x000fc60000000000 */
[----:B------:R-:W-:Y:S01]  /*00d0*/  IMAD R2, R76, UR5, RZ ;  /* 0x000000054c027c24 */ /* 0x000fe2000f8e02ff */
[----:B------:R-:W-:Y:S01]  /*00e0*/  UIMAD.WIDE UR4, UR4, 0x2, URZ ;  /* 0x00000002040478a5 */ /* 0x000fe2000f8e02ff */
[----:B-----5:R-:W-:Y:S02]  /*00f0*/  IMAD R5, R4, R32, RZ ;  /* 0x0000002004057224 */ /* 0x020fe400078e02ff */
[----:B------:R-:W-:Y:S02]  /*0100*/  IMAD.SHL.U32 R3, R2, 0x2, RZ ;  /* 0x0000000202037824 */ /* 0x000fe400078e00ff */
[----:B------:R-:W-:Y:S02]  /*0110*/  IMAD R6, R32, 0x2, R5 ;  /* 0x0000000220067824 */ /* 0x000fe400078e0205 */
[----:B------:R-:W-:Y:S01]  /*0120*/  IMAD.HI R2, R2, 0x2, RZ ;  /* 0x0000000202027827 */ /* 0x000fe200078e02ff */
[----:B0-----:R-:W-:-:S03]  /*0130*/  IADD3 R28, P0, P1, R3, UR6, R28 ;  /* 0x00000006031c7c10 */ /* 0x001fc6000f91e01c */
[----:B------:R-:W-:Y:S01]  /*0140*/  IMAD R7, R32, 0x2, R6 ;  /* 0x0000000220077824 */ /* 0x000fe200078e0206 */
[----:B------:R-:W-:Y:S02]  /*0150*/  IADD3.X R30, PT, PT, R2, UR5, R29, P0, P1 ;  /* 0x00000005021e7c10 */ /* 0x000fe400087e241d */
[CC--:B------:R-:W-:Y:S01]  /*0160*/  LEA R2, P0, R5.reuse, R28.reuse, 0x1 ;  /* 0x0000001c05027211 */ /* 0x0c0fe200078008ff */
[----:B------:R-:W-:Y:S01]  /*0170*/  IMAD R9, R32, 0x2, R7 ;  /* 0x0000000220097824 */ /* 0x000fe200078e0207 */
[----:B------:R-:W-:Y:S02]  /*0180*/  LEA R4, P1, R6, R28, 0x1 ;  /* 0x0000001c06047211 */ /* 0x000fe400078208ff */
[-C--:B------:R-:W-:Y:S01]  /*0190*/  LEA.HI.X.SX32 R3, R5, R30.reuse, 0x1, P0 ;  /* 0x0000001e05037211 */ /* 0x080fe200000f0eff */
[----:B------:R-:W-:Y:S01]  /*01a0*/  IMAD R11, R32, 0x2, R9 ;  /* 0x00000002200b7824 */ /* 0x000fe200078e0209 */
[----:B------:R-:W-:Y:S02]  /*01b0*/  LEA.HI.X.SX32 R5, R6, R30, 0x1, P1 ;  /* 0x0000001e06057211 */ /* 0x000fe400008f0eff */
[C---:B------:R-:W-:Y:S01]  /*01c0*/  LEA R6, P0, R7.reuse, R28, 0x1 ;  /* 0x0000001c07067211 */ /* 0x040fe200078008ff */
[C---:B------:R-:W-:Y:S01]  /*01d0*/  IMAD R12, R32.reuse, 0x2, R11 ;  /* 0x00000002200c7824 */ /* 0x040fe200078e020b */
[----:B----4-:R0:W2:Y:S02]  /*01e0*/  LDG.E.U16 R18, desc[UR14][R2.64] ;  /* 0x0000000e02127981 */ /* 0x0100a4000c1e1500 */
[----:B------:R-:W-:Y:S01]  /*01f0*/  LEA.HI.X.SX32 R7, R7, R30, 0x1, P0 ;  /* 0x0000001e07077211 */ /* 0x000fe200000f0eff */
[----:B------:R-:W-:Y:S01]  /*0200*/  IMAD R13, R32, 0x2, R12 ;  /* 0x00000002200d7824 */ /* 0x000fe200078e020c */
[-C--:B------:R-:W-:Y:S01]  /*0210*/  LEA R8, P0, R9, R28.reuse, 0x1 ;  /* 0x0000001c09087211 */ /* 0x080fe200078008ff */
[----:B------:R1:W3:Y:S01]  /*0220*/  LDG.E.U16 R19, desc[UR14][R4.64] ;  /* 0x0000000e04137981 */ /* 0x0002e2000c1e1500 */
[----:B------:R-:W-:-:S02]  /*0230*/  LEA R10, P1, R11, R28, 0x1 ;  /* 0x0000001c0b0a7211 */ /* 0x000fc400078208ff */
[----:B------:R-:W-:Y:S01]  /*0240*/  LEA.HI.X.SX32 R9, R9, R30, 0x1, P0 ;  /* 0x0000001e09097211 */ /* 0x000fe200000f0eff */
[----:B------:R4:W5:Y:S01]  /*0250*/  LDG.E.U16 R20, desc[UR14][R6.64] ;  /* 0x0000000e06147981 */ /* 0x000962000c1e1500 */
[----:B0-----:R-:W-:Y:S02]  /*0260*/  LEA R2, P0, R12, R28, 0x1 ;  /* 0x0000001c0c027211 */ /* 0x001fe400078008ff */
[----:B------:R-:W-:Y:S01]  /*0270*/  LEA R14, R32, R13, 0x1 ;  /* 0x0000000d200e7211 */ /* 0x000fe200078e08ff */
[----:B------:R0:W3:Y:S01]  /*0280*/  LDG.E.U16 R21, desc[UR14][R8.64] ;  /* 0x0000000e08157981 */ /* 0x0000e2000c1e1500 */
[----:B------:R-:W-:Y:S02]  /*0290*/  LEA.HI.X.SX32 R3, R12, R30, 0x1, P0 ;  /* 0x0000001e0c037211 */ /* 0x000fe400000f0eff */
[----:B-1----:R-:W-:Y:S01]  /*02a0*/  LEA R4, P0, R13, R28, 0x1 ;  /* 0x0000001c0d047211 */ /* 0x002fe200078008ff */
[C---:B------:R-:W-:Y:S01]  /*02b0*/  IMAD R12, R32.reuse, 0x2, R14 ;  /* 0x00000002200c7824 */ /* 0x040fe200078e020e */
[-C--:B------:R-:W-:Y:S01]  /*02c0*/  LEA.HI.X.SX32 R11, R11, R30.reuse, 0x1, P1 ;  /* 0x0000001e0b0b7211 */ /* 0x080fe200008f0eff */
[----:B------:R-:W3:Y:S01]  /*02d0*/  LDG.E.U16 R23, desc[UR14][R2.64] ;  /* 0x0000000e02177981 */ /* 0x000ee2000c1e1500 */
[----:B------:R-:W-:Y:S01]  /*02e0*/  LEA.HI.X.SX32 R5, R13, R30, 0x1, P0 ;  /* 0x0000001e0d057211 */ /* 0x000fe200000f0eff */
[----:B------:R-:W-:Y:S01]  /*02f0*/  IMAD R13, R32, 0x2, R12 ;  /* 0x00000002200d7824 */ /* 0x000fe200078e020c */
[----:B----4-:R-:W-:Y:S01]  /*0300*/  LEA R6, P0, R14, R28, 0x1 ;  /* 0x0000001c0e067211 */ /* 0x010fe200078008ff */
[----:B------:R1:W4:Y:S02]  /*0310*/  LDG.E.U16 R22, desc[UR14][R10.64] ;  /* 0x0000000e0a167981 */ /* 0x000324000c1e1500 */
[----:B------:R-:W-:Y:S01]  /*0320*/  IMAD R16, R32, 0x2, R13 ;  /* 0x0000000220107824 */ /* 0x000fe200078e020d */
[----:B------:R-:W-:Y:S01]  /*0330*/  LEA.HI.X.SX32 R7, R14, R30, 0x1, P0 ;  /* 0x0000001e0e077211 */ /* 0x000fe200000f0eff */
[----:B------:R1:W3:Y:S02]  /*0340*/  LDG.E.U16 R24, desc[UR14][R4.64] ;  /* 0x0000000e04187981 */ /* 0x0002e4000c1e1500 */
[----:B------:R-:W-:Y:S01]  /*0350*/  IMAD R17, R32, 0x2, R16 ;  /* 0x0000000220117824 */ /* 0x000fe200078e0210 */
[-C--:B0-----:R-:W-:Y:S01]  /*0360*/  LEA R8, P1, R12, R28.reuse, 0x1 ;  /* 0x0000001c0c087211 */ /* 0x081fe200078208ff */
[----:B------:R0:W3:Y:S01]  /*0370*/  LDG.E.U16 R25, desc[UR14][R6.64] ;  /* 0x0000000e06197981 */ /* 0x0000e2000c1e1500 */
[----:B-1----:R-:W-:Y:S01]  /*0380*/  LEA R10, P0, R13, R28, 0x1 ;  /* 0x0000001c0d0a7211 */ /* 0x002fe200078008ff */
[----:B------:R-:W-:Y:S01]  /*0390*/  IMAD R14, R32, 0x2, R17 ;  /* 0x00000002200e7824 */ /* 0x000fe200078e0211 */
[----:B------:R-:W-:-:S02]  /*03a0*/  LEA.HI.X.SX32 R9, R12, R30, 0x1, P1 ;  /* 0x0000001e0c097211 */ /* 0x000fc400008f0eff */
[----:B------:R-:W-:Y:S01]  /*03b0*/  LEA.HI.X.SX32 R11, R13, R30, 0x1, P0 ;  /* 0x0000001e0d0b7211 */ /* 0x000fe200000f0eff */
[----:B------:R-:W-:Y:S01]  /*03c0*/  IMAD R3, R32, 0x2, R14 ;  /* 0x0000000220037824 */ /* 0x000fe200078e020e */
[----:B------:R-:W-:Y:S01]  /*03d0*/  LEA R12, P0, R14, R28, 0x1 ;  /* 0x0000001c0e0c7211 */ /* 0x000fe200078008ff */
[----:B------:R1:W3:Y:S02]  /*03e0*/  LDG.E.U16 R26, desc[UR14][R8.64] ;  /* 0x0000000e081a7981 */ /* 0x0002e4000c1e1500 */
[----:B------:R-:W-:Y:S01]  /*03f0*/  IMAD R5, R32, 0x2, R3 ;  /* 0x0000000220057824 */ /* 0x000fe200078e0203 */
[----:B------:R-:W-:Y:S01]  /*0400*/  LEA.HI.X.SX32 R13, R14, R30, 0x1, P0 ;  /* 0x0000001e0e0d7211 */ /* 0x000fe200000f0eff */
[----:B------:R1:W5:Y:S01]  /*0410*/  LDG.E.U16 R27, desc[UR14][R10.64] ;  /* 0x0000000e0a1b7981 */ /* 0x000362000c1e1500 */
[CC--:B------:R-:W-:Y:S02]  /*0420*/  LEA R14, P1, R3.reuse, R28.reuse, 0x1 ;  /* 0x0000001c030e7211 */ /* 0x0c0fe400078208ff */
[----:B------:R-:W-:Y:S01]  /*0430*/  LEA R2, P0, R16, R28, 0x1 ;  /* 0x0000001c10027211 */ /* 0x000fe200078008ff */
[----:B------:R-:W5:Y:S01]  /*0440*/  LDG.E.U16 R12, desc[UR14][R12.64] ;  /* 0x0000000e0c0c7981 */ /* 0x000f62000c1e1500 */
[----:B------:R-:W-:-:S02]  /*0450*/  LEA.HI.X.SX32 R15, R3, R30, 0x1, P1 ;  /* 0x0000001e030f7211 */ /* 0x000fc400008f0eff */
[----:B------:R-:W-:Y:S02]  /*0460*/  LEA.HI.X.SX32 R3, R16, R30, 0x1, P0 ;  /* 0x0000001e10037211 */ /* 0x000fe400000f0eff */
[-C--:B0-----:R-:W-:Y:S01]  /*0470*/  LEA R6, P1, R5, R28.reuse, 0x1 ;  /* 0x0000001c05067211 */ /* 0x081fe200078208ff */
[----:B------:R-:W5:Y:S01]  /*0480*/  LDG.E.U16 R14, desc[UR14][R14.64] ;  /* 0x0000000e0e0e7981 */ /* 0x000f62000c1e1500 */
[----:B------:R-:W-:Y:S02]  /*0490*/  LEA R16, R32, R5, 0x1 ;  /* 0x0000000520107211 */ /* 0x000fe400078e08ff */
[----:B------:R-:W-:Y:S01]  /*04a0*/  LEA R4, P0, R17, R28, 0x1 ;  /* 0x0000001c11047211 */ /* 0x000fe200078008ff */
[----:B------:R0:W5:Y:S01]  /*04b0*/  LDG.E.U16 R2, desc[UR14][R2.64] ;  /* 0x0000000e02027981 */ /* 0x000162000c1e1500 */
[----:B------:R-:W-:Y:S02]  /*04c0*/  LEA.HI.X.SX32 R7, R5, R30, 0x1, P1 ;  /* 0x0000001e05077211 */ /* 0x000fe400008f0eff */
[----:B-1----:R-:W-:-:S02]  /*04d0*/  LEA R8, P1, R16, R28, 0x1 ;  /* 0x0000001c10087211 */ /* 0x002fc400078208ff */
[-C--:B------:R-:W-:Y:S01]  /*04e0*/  LEA.HI.X.SX32 R5, R17, R30.reuse, 0x1, P0 ;  /* 0x0000001e11057211 */ /* 0x080fe200000f0eff */
[----:B------:R-:W5:Y:S01]  /*04f0*/  LDG.E.U16 R6, desc[UR14][R6.64] ;  /* 0x0000000e06067981 */ /* 0x000f62000c1e1500 */
[----:B------:R-:W-:-:S04]  /*0500*/  LEA.HI.X.SX32 R9, R16, R30, 0x1, P1 ;  /* 0x0000001e10097211 */ /* 0x000fc800008f0eff */
[----:B------:R1:W5:Y:S04]  /*0510*/  LDG.E.U16 R5, desc[UR14][R4.64] ;  /* 0x0000000e04057981 */ /* 0x000368000c1e1500 */
[----:B------:R-:W5:Y:S01]  /*0520*/  LDG.E.U16 R8, desc[UR14][R8.64] ;  /* 0x0000000e08087981 */ /* 0x000f62000c1e1500 */
[----:B------:R-:W0:Y:S01]  /*0530*/  S2UR UR8, SR_CgaCtaId ;  /* 0x00000000000879c3 */ /* 0x000e220000008800 */
[----:B------:R-:W-:Y:S01]  /*0540*/  UMOV UR4, 0x400 ;  /* 0x0000040000047882 */ /* 0x000fe20000000000 */
[----:B------:R-:W-:Y:S01]  /*0550*/  LOP3.LUT R10, R0, 0xff, RZ, 0xc0, !PT ;  /* 0x000000ff000a7812 */ /* 0x000fe200078ec0ff */
[----:B0-----:R-:W-:-:S05]  /*0560*/  ULEA UR8, UR8, UR4, 0x18 ;  /* 0x0000000408087291 */ /* 0x001fca000f8ec0ff */
[----:B------:R-:W0:Y:S01]  /*0570*/  S2UR UR4, SR_CTAID.X ;  /* 0x00000000000479c3 */ /* 0x000e220000002500 */
[----:B------:R-:W-:Y:S01]  /*0580*/  SHF.R.S32.HI R11, RZ, 0x8, R0 ;  /* 0x00000008ff0b7819 */ /* 0x000fe20000011400 */
[----:B------:R-:W-:-:S03]  /*0590*/  IMAD.SHL.U32 R10, R10, 0x2, RZ ;  /* 0x000000020a0a7824 */ /* 0x000fc600078e00ff */
[----:B------:R-:W-:-:S04]  /*05a0*/  SGXT R11, R11, 0x1 ;  /* 0x000000010b0b781a */ /* 0x000fc80000000200 */
[----:B------:R-:W-:-:S04]  /*05b0*/  LOP3.LUT R11, R10, 0x210, R11, 0x78, !PT ;  /* 0x000002100a0b7812 */ /* 0x000fc800078e780b */
[----:B------:R-:W-:Y:S01]  /*05c0*/  LOP3.LUT R10, R11, 0x20, RZ, 0x3c, !PT ;  /* 0x000000200b0a7812 */ /* 0x000fe200078e3cff */
[----:B0-----:R-:W-:-:S04]  /*05d0*/  USHF.L.U32 UR4, UR4, 0x8, URZ ;  /* 0x0000000804047899 */ /* 0x001fc800080006ff */
[----:B------:R-:W-:-:S04]  /*05e0*/  UIADD3 UR16, UPT, UPT, UR4, 0x100, URZ ;  /* 0x0000010004107890 */ /* 0x000fc8000fffe0ff */
[----:B------:R-:W-:Y:S01]  /*05f0*/  UISETP.GE.AND UP0, UPT, UR16, 0x1, UPT ;  /* 0x000000011000788c */ /* 0x000fe2000bf06270 */
[C---:B------:R-:W-:Y:S02]  /*0600*/  LOP3.LUT R3, R11.reuse, 0x40, RZ, 0x3c, !PT ;  /* 0x000000400b037812 */ /* 0x040fe400078e3cff */
[----:B------:R-:W-:Y:S01]  /*0610*/  LOP3.LUT R32, R11, 0x60, RZ, 0x3c, !PT ;  /* 0x000000600b207812 */ /* 0x000fe200078e3cff */
[----:B------:R-:W-:Y:S01]  /*0620*/  IMAD.MOV.U32 R30, RZ, RZ, -0x800000 ;  /* 0xff800000ff1e7424 */ /* 0x000fe200078e00ff */
[----:B------:R-:W-:Y:S01]  /*0630*/  CS2R R16, SRZ ;  /* 0x0000000000107805 */ /* 0x000fe2000001ff00 */
[----:B-1----:R-:W-:Y:S01]  /*0640*/  IMAD.MOV.U32 R4, RZ, RZ, 0x3f800000 ;  /* 0x3f800000ff047424 */ /* 0x002fe200078e00ff */
[----:B------:R-:W-:Y:S01]  /*0650*/  CS2R R34, SRZ ;  /* 0x0000000000227805 */ /* 0x000fe2000001ff00 */
[----:B------:R-:W-:Y:S01]  /*0660*/  IMAD.MOV.U32 R28, RZ, RZ, -0x800000 ;  /* 0xff800000ff1c7424 */ /* 0x000fe200078e00ff */
[----:B--2---:R-:W-:Y:S04]  /*0670*/  STS.U16 [R11+UR8], R18 ;  /* 0x000000120b007988 */ /* 0x004fe80008000408 */
[----:B----4-:R-:W-:Y:S04]  /*0680*/  STS.U16 [R11+UR8+0x1000], R22 ;  /* 0x001000160b007988 */ /* 0x010fe80008000408 */
[----:B---3--:R-:W-:Y:S04]  /*0690*/  STS.U16 [R11+UR8+0x2000], R26 ;  /* 0x0020001a0b007988 */ /* 0x008fe80008000408 */
[----:B-----5:R-:W-:Y:S04]  /*06a0*/  STS.U16 [R11+UR8+0x3000], R12 ;  /* 0x0030000c0b007988 */ /* 0x020fe80008000408 */
[----:B------:R0:W-:Y:S04]  /*06b0*/  STS.U16 [R10+UR8+0x400], R19 ;  /* 0x000400130a007988 */ /* 0x0001e80008000408 */
[----:B------:R1:W-:Y:S04]  /*06c0*/  STS.U16 [R10+UR8+0x1400], R23 ;  /* 0x001400170a007988 */ /* 0x0003e80008000408 */
[----:B------:R2:W-:Y:S04]  /*06d0*/  STS.U16 [R10+UR8+0x2400], R27 ;  /* 0x0024001b0a007988 */ /* 0x0005e80008000408 */
[----:B------:R3:W-:Y:S01]  /*06e0*/  STS.U16 [R10+UR8+0x3400], R14 ;  /* 0x0034000e0a007988 */ /* 0x0007e20008000408 */
[----:B0-----:R-:W-:-:S02]  /*06f0*/  CS2R R18, SRZ ;  /* 0x0000000000127805 */ /* 0x001fc4000001ff00 */
[----:B-1----:R-:W-:Y:S01]  /*0700*/  CS2R R22, SRZ ;  /* 0x0000000000167805 */ /* 0x002fe2000001ff00 */
[----:B------:R-:W-:Y:S01]  /*0710*/  STS.U16 [R3+UR8+0x800], R20 ;  /* 0x0008001403007988 */ /* 0x000fe20008000408 */
[----:B--2---:R-:W-:-:S03]  /*0720*/  CS2R R26, SRZ ;  /* 0x00000000001a7805 */ /* 0x004fc6000001ff00 */
[----:B------:R-:W-:Y:S01]  /*0730*/  STS.U16 [R3+UR8+0x1800], R24 ;  /* 0x0018001803007988 */ /* 0x000fe20008000408 */
[----:B---3--:R-:W-:-:S03]  /*0740*/  IMAD.MOV.U32 R14, RZ, RZ, 0x3f800000 ;  /* 0x3f800000ff0e7424 */ /* 0x008fc600078e00ff */
[----:B------:R0:W-:Y:S01]  /*0750*/  STS.U16 [R3+UR8+0x2800], R2 ;  /* 0x0028000203007988 */ /* 0x0001e20008000408 */
[----:B------:R-:W-:-:S03]  /*0760*/  SHF.L.U32 R10, R0, 0x3, RZ ;  /* 0x00000003000a7819 */ /* 0x000fc600000006ff */
[----:B------:R1:W-:Y:S04]  /*0770*/  STS.U16 [R3+UR8+0x3800], R6 ;  /* 0x0038000603007988 */ /* 0x0003e80008000408 */
[----:B------:R2:W-:Y:S01]  /*0780*/  STS.U16 [R32+UR8+0xc00], R21 ;  /* 0x000c001520007988 */ /* 0x0005e20008000408 */
[----:B0-----:R-:W-:-:S03]  /*0790*/  LOP3.LUT R2, R0, 0x1ff, RZ, 0xc0, !PT ;  /* 0x000001ff00027812 */ /* 0x001fc600078ec0ff */
[----:B------:R0:W-:Y:S01]  /*07a0*/  STS.U16 [R32+UR8+0x1c00], R25 ;  /* 0x001c001920007988 */ /* 0x0001e20008000408 */
[----:B-1----:R-:W-:-:S03]  /*07b0*/  LOP3.LUT R3, R0, 0x7, RZ, 0xc0, !PT ;  /* 0x0000000700037812 */ /* 0x002fc600078ec0ff */
[----:B------:R1:W-:Y:S01]  /*07c0*/  STS.U16 [R32+UR8+0x2c00], R5 ;  /* 0x002c000520007988 */ /* 0x0003e20008000408 */
[----:B--2---:R-:W-:-:S03]  /*07d0*/  CS2R R20, SRZ ;  /* 0x0000000000147805 */ /* 0x004fc6000001ff00 */
[----:B------:R2:W-:Y:S01]  /*07e0*/  STS.U16 [R32+UR8+0x3c00], R8 ;  /* 0x003c000820007988 */ /* 0x0005e20008000408 */
[----:B0-----:R-:W-:Y:S01]  /*07f0*/  CS2R R24, SRZ ;  /* 0x0000000000187805 */ /* 0x001fe2000001ff00 */
[----:B-1----:R-:W-:Y:S01]  /*0800*/  IMAD.SHL.U32 R5, R0, 0x2, RZ ;  /* 0x0000000200057824 */ /* 0x002fe200078e00ff */
[----:B--2---:R-:W-:Y:S01]  /*0810*/  CS2R R32, SRZ ;  /* 0x0000000000207805 */ /* 0x004fe2000001ff00 */
[----:B------:R-:W-:Y:S06]  /*0820*/  BRA.U !UP0, `(.L_x_0) ;  /* 0x0000002108907547 */ /* 0x000fec000b800000 */
[----:B------:R-:W0:Y:S01]  /*0830*/  LDCU.64 UR12, c[0x0][0x3d0] ;  /* 0x00007a00ff0c77ac */ /* 0x000e220008000a00 */
[----:B------:R-:W-:Y:S01]  /*0840*/  LOP3.LUT R9, R5, 0x10, RZ, 0xc0, !PT ;  /* 0x0000001005097812 */ /* 0x000fe200078ec0ff */
[----:B------:R-:W-:Y:S01]  /*0850*/  IMAD R8, R3, 0x210, RZ ;  /* 0x0000021003087824 */ /* 0x000fe200078e02ff */
[C---:B------:R-:W-:Y:S01]  /*0860*/  LOP3.LUT R4, R0.reuse, 0x1e0, RZ, 0xc0, !PT ;  /* 0x000001e000047812 */ /* 0x040fe200078ec0ff */
[----:B------:R-:W1:Y:S01]  /*0870*/  LDCU.64 UR10, c[0x0][0x3c0] ;  /* 0x00007800ff0a77ac */ /* 0x000e620008000a00 */
[--C-:B------:R-:W-:Y:S01]  /*0880*/  SHF.R.U32.HI R7, RZ, 0x2, R0.reuse ;  /* 0x00000002ff077819 */ /* 0x100fe20000011600 */
[----:B------:R-:W2:Y:S01]  /*0890*/  LDC R19, c[0x0][0x3d8] ;  /* 0x0000f600ff137b82 */ /* 0x000ea20000000800 */
[----:B------:R-:W-:Y:S01]  /*08a0*/  LOP3.LUT R9, R9, 0x1e0, R0, 0xf8, !PT ;  /* 0x000001e009097812 */ /* 0x000fe200078ef800 */
[----:B------:R-:W3:Y:S01]  /*08b0*/  LDCU UR5, c[0x0][0x3c8] ;  /* 0x00007900ff0577ac */ /* 0x000ee20008000800 */
[----:B------:R-:W-:Y:S01]  /*08c0*/  SHF.R.U32.HI R4, RZ, 0x1, R4 ;  /* 0x00000001ff047819 */ /* 0x000fe20000011604 */
[----:B------:R-:W-:Y:S01]  /*08d0*/  IMAD.SHL.U32 R11, R0, 0x100, RZ ;  /* 0x00000100000b7824 */ /* 0x000fe200078e00ff */
[----:B------:R-:W-:Y:S01]  /*08e0*/  SGXT.U32 R7, R7, 0x3 ;  /* 0x000000030707781a */ /* 0x000fe20000000000 */
[----:B------:R-:W4:Y:S01]  /*08f0*/  LDCU.64 UR20, c[0x0][0x390] ;  /* 0x00007200ff1477ac */ /* 0x000f220008000a00 */
[----:B------:R-:W-:Y:S01]  /*0900*/  LOP3.LUT R14, R8, R9, RZ, 0x3c, !PT ;  /* 0x00000009080e7212 */ /* 0x000fe200078e3cff */
[----:B------:R-:W-:Y:S01]  /*0910*/  IMAD.SHL.U32 R9, R2, 0x2, RZ ;  /* 0x0000000202097824 */ /* 0x000fe200078e00ff */
[----:B------:R-:W-:Y:S01]  /*0920*/  LOP3.LUT R6, R4, UR4, R7, 0xfe, !PT ;  /* 0x0000000404067c12 */ /* 0x000fe2000f8efe07 */
[----:B------:R-:W5:Y:S01]  /*0930*/  LDCU.64 UR18, c[0x0][0x388] ;  /* 0x00007100ff1277ac */ /* 0x000f620008000a00 */
[----:B------:R-:W-:-:S02]  /*0940*/  LOP3.LUT R2, R0, 0x1c0, RZ, 0xc0, !PT ;  /* 0x000001c000027812 */ /* 0x000fc400078ec0ff */
[----:B------:R-:W-:Y:S02]  /*0950*/  CS2R R22, SRZ ;  /* 0x0000000000167805 */ /* 0x000fe4000001ff00 */
[C---:B------:R-:W-:Y:S01]  /*0960*/  LOP3.LUT R4, R0.reuse, 0x1f, RZ, 0xc0, !PT ;  /* 0x0000001f00047812 */ /* 0x040fe200078ec0ff */
[----:B0-----:R-:W-:Y:S01]  /*0970*/  UIMAD UR6, UR9, UR12, URZ ;  /* 0x0000000c090672a4 */ /* 0x001fe2000f8e02ff */
[----:B------:R-:W-:Y:S01]  /*0980*/  LOP3.LUT R7, R0, 0x3f, RZ, 0xc0, !PT ;  /* 0x0000003f00077812 */ /* 0x000fe200078ec0ff */
[----:B-1----:R-:W-:Y:S01]  /*0990*/  UIMAD UR4, UR9, UR10, URZ ;  /* 0x0000000a090472a4 */ /* 0x002fe2000f8e02ff */
[----:B------:R-:W-:Y:S01]  /*09a0*/  SHF.R.U32.HI R8, RZ, 0x2, R0 ;  /* 0x00000002ff087819 */ /* 0x000fe20000011600 */
[----:B------:R-:W-:Y:S01]  /*09b0*/  USHF.L.U32 UR7, UR6, 0x1, URZ ;  /* 0x0000000106077899 */ /* 0x000fe200080006ff */
[----:B------:R-:W-:Y:S01]  /*09c0*/  SHF.R.U32.HI R2, RZ, 0x2, R2 ;  /* 0x00000002ff027819 */ /* 0x000fe20000011602 */
[----:B---3--:R-:W-:Y:S01]  /*09d0*/  IMAD R4, R4, UR5, RZ ;  /* 0x0000000504047c24 */ /* 0x008fe2000f8e02ff */
[----:B------:R-:W-:Y:S01]  /*09e0*/  LOP3.LUT R11, R11, 0x1000, RZ, 0xc0, !PT ;  /* 0x000010000b0b7812 */ /* 0x000fe200078ec0ff */
[----:B------:R-:W-:Y:S01]  /*09f0*/  IMAD R12, R7, UR13, RZ ;  /* 0x0000000d070c7c24 */ /* 0x000fe2000f8e02ff */
[----:B------:R-:W-:Y:S01]  /*0a00*/  USHF.L.U32 UR5, UR4, 0x1, URZ ;  /* 0x0000000104057899 */ /* 0x000fe200080006ff */
[C---:B------:R-:W-:Y:S01]  /*0a10*/  LOP3.LUT R7, R9.reuse, 0x30, R8, 0x78, !PT ;  /* 0x0000003009077812 */ /* 0x040fe200078e7808 */
[----:B------:R-:W-:Y:S01]  /*0a20*/  IMAD.U32 R21, RZ, RZ, UR11 ;  /* 0x0000000bff157e24 */ /* 0x000fe2000f8e00ff */
[----:B------:R-:W-:Y:S01]  /*0a30*/  LOP3.LUT R8, R9, R2, RZ, 0x3c, !PT ;  /* 0x0000000209087212 */ /* 0x000fe200078e3cff */
[----:B------:R-:W-:Y:S01]  /*0a40*/  IMAD.SHL.U32 R2, R4, 0x2, RZ ;  /* 0x0000000204027824 */ /* 0x000fe200078e00ff */
[----:B------:R-:W-:Y:S01]  /*0a50*/  IADD3 R9, PT, PT, R14, UR8, R11 ;  /* 0x000000080e097c10 */ /* 0x000fe2000fffe00b */
[----:B------:R-:W-:Y:S01]  /*0a60*/  IMAD.SHL.U32 R11, R12, 0x2, RZ ;  /* 0x000000020c0b7824 */ /* 0x000fe200078e00ff */
[--C-:B------:R-:W-:Y:S01]  /*0a70*/  SHF.R.U32.HI R15, RZ, 0x5, R0.reuse ;  /* 0x00000005ff0f7819 */ /* 0x100fe20000011600 */
[----:B------:R-:W-:Y:S01]  /*0a80*/  IMAD.U32 R14, RZ, RZ, UR7 ;  /* 0x00000007ff0e7e24 */ /* 0x000fe2000f8e00ff */
[----:B------:R-:W-:Y:S01]  /*0a90*/  SHF.R.U32.HI R13, RZ, 0x6, R0 ;  /* 0x00000006ff0d7819 */ /* 0x000fe20000011600 */
[----:B------:R-:W-:Y:S01]  /*0aa0*/  IMAD.U32 R87, RZ, RZ, UR5 ;  /* 0x00000005ff577e24 */ /* 0x000fe2000f8e00ff */
[----:B------:R-:W-:Y:S01]  /*0ab0*/  MOV R16, UR11 ;  /* 0x0000000b00107c02 */ /* 0x000fe20008000f00 */
[----:B------:R-:W-:Y:S01]  /*0ac0*/  UIMAD.WIDE UR4, UR4, 0x2, URZ ;  /* 0x00000002040478a5 */ /* 0x000fe2000f8e02ff */
[----:B----4-:R-:W-:Y:S01]  /*0ad0*/  IADD3 R79, P2, P3, R11, UR20, R14 ;  /* 0x000000140b4f7c10 */ /* 0x010fe2000fb5e00e */
[----:B------:R-:W-:Y:S01]  /*0ae0*/  UIMAD.WIDE UR6, UR6, 0x2, URZ ;  /* 0x00000002060678a5 */ /* 0x000fe2000f8e02ff */
[----:B------:R-:W-:Y:S01]  /*0af0*/  SGXT.U32 R11, R15, 0x4 ;  /* 0x000000040f0b781a */ /* 0x000fe20000000000 */
[----:B------:R-:W-:Y:S01]  /*0b00*/  IMAD.U32 R15, RZ, RZ, UR11 ;  /* 0x0000000bff0f7e24 */ /* 0x000fe2000f8e00ff */
[----:B-----5:R-:W-:Y:S01]  /*0b10*/  IADD3 R87, P0, P1, R2, UR18, R87 ;  /* 0x0000001202577c10 */ /* 0x020fe2000f91e057 */
[----:B------:R-:W-:Y:S01]  /*0b20*/  IMAD.HI R4, R4, 0x2, RZ ;  /* 0x0000000204047827 */ /* 0x000fe200078e02ff */
[----:B------:R-:W-:-:S02]  /*0b30*/  SGXT.U32 R2, R13, 0x3 ;  /* 0x000000030d02781a */ /* 0x000fc40000000000 */
[----:B------:R-:W-:Y:S02]  /*0b40*/  CS2R R24, SRZ ;  /* 0x0000000000187805 */ /* 0x000fe4000001ff00 */
[----:B------:R-:W-:Y:S01]  /*0b50*/  LOP3.LUT R10, R10, 0x30, RZ, 0xc0, !PT ;  /* 0x000000300a0a7812 */ /* 0x000fe200078ec0ff */
[----:B------:R-:W-:Y:S01]  /*0b60*/  IMAD R11, R11, UR11, RZ ;  /* 0x0000000b0b0b7c24 */ /* 0x000fe2000f8e02ff */
[----:B------:R-:W-:Y:S01]  /*0b70*/  CS2R R26, SRZ ;  /* 0x00000000001a7805 */ /* 0x000fe2000001ff00 */
[----:B--2---:R-:W-:Y:S01]  /*0b80*/  IMAD R14, R2, R19, RZ ;  /* 0x00000013020e7224 */ /* 0x004fe200078e02ff */
[----:B------:R-:W-:Y:S01]  /*0b90*/  CS2R R32, SRZ ;  /* 0x0000000000207805 */ /* 0x000fe2000001ff00 */
[----:B------:R-:W-:Y:S01]  /*0ba0*/  IMAD R2, R16, 0x10, R11 ;  /* 0x0000001010027824 */ /* 0x000fe200078e020b */
[----:B------:R-:W-:Y:S01]  /*0bb0*/  CS2R R34, SRZ ;  /* 0x0000000000227805 */ /* 0x000fe2000001ff00 */
[----:B------:R-:W-:Y:S01]  /*0bc0*/  IMAD.HI R13, R12, 0x2, RZ ;  /* 0x000000020c0d7827 */ /* 0x000fe200078e02ff */
[----:B------:R-:W-:Y:S01]  /*0bd0*/  UMOV UR6, URZ ;  /* 0x000000ff00067c82 */ /* 0x000fe20008000000 */
[----:B------:R-:W0:Y:S02]  /*0be0*/  LDCU UR10, c[0x0][0x3a8] ;  /* 0x00007500ff0a77ac */ /* 0x000e240008000800 */
[----:B------:R-:W-:-:S02]  /*0bf0*/  IMAD.U32 R17, RZ, RZ, UR5 ;  /* 0x00000005ff117e24 */ /* 0x000fc4000f8e00ff */
[----:B------:R-:W-:Y:S01]  /*0c00*/  IMAD.U32 R16, RZ, RZ, UR7 ;  /* 0x00000007ff107e24 */ /* 0x000fe2000f8e00ff */
[----:B------:R-:W-:Y:S01]  /*0c10*/  UMOV UR7, URZ ;  /* 0x000000ff00077c82 */ /* 0x000fe20008000000 */
[----:B------:R-:W-:Y:S01]  /*0c20*/  IMAD R12, R15, 0x10, R2 ;  /* 0x000000100f0c7824 */ /* 0x000fe200078e0202 */
[----:B------:R-:W-:Y:S01]  /*0c30*/  IADD3.X R17, PT, PT, R4, UR19, R17, P0, P1 ;  /* 0x0000001304117c10 */ /* 0x000fe200087e2411 */
[----:B------:R-:W-:Y:S01]  /*0c40*/  UMOV UR4, URZ ;  /* 0x000000ff00047c82 */ /* 0x000fe20008000000 */
[----:B------:R-:W-:Y:S01]  /*0c50*/  IADD3.X R15, PT, PT, R13, UR21, R16, P2, P3 ;  /* 0x000000150d0f7c10 */ /* 0x000fe200097e6410 */
[----:B------:R-:W-:Y:S01]  /*0c60*/  IMAD R4, R21, 0x10, R12 ;  /* 0x0000001015047824 */ /* 0x000fe200078e020c */
[----:B------:R-:W-:Y:S02]  /*0c70*/  LEA R13, R19, R14, 0x3 ;  /* 0x0000000e130d7211 */ /* 0x000fe400078e18ff */
[----:B------:R-:W-:Y:S02]  /*0c80*/  CS2R R20, SRZ ;  /* 0x0000000000147805 */ /* 0x000fe4000001ff00 */
[-C--:B------:R-:W-:Y:S01]  /*0c90*/  LEA R90, P1, R2, R87.reuse, 0x1 ;  /* 0x00000057025a7211 */ /* 0x080fe200078208ff */
[----:B------:R-:W-:Y:S01]  /*0ca0*/  UMOV UR5, URZ ;  /* 0x000000ff00057c82 */ /* 0x000fe20008000000 */
[----:B------:R-:W-:-:S02]  /*0cb0*/  LEA R88, P2, R12, R87, 0x1 ;  /* 0x000000570c587211 */ /* 0x000fc400078408ff */
[----:B------:R-:W-:Y:S01]  /*0cc0*/  LEA.HI.X.SX32 R91, R2, R17, 0x1, P1 ;  /* 0x00000011025b7211 */ /* 0x000fe200008f0eff */
[----:B------:R-:W-:Y:S01]  /*0cd0*/  IMAD R2, R19, 0x8, R13 ;  /* 0x0000000813027824 */ /* 0x000fe200078e020d */
[----:B------:R-:W-:Y:S02]  /*0ce0*/  LEA R86, P3, R4, R87, 0x1 ;  /* 0x0000005704567211 */ /* 0x000fe400078608ff */
[----:B------:R-:W-:Y:S01]  /*0cf0*/  LEA.HI.X.SX32 R89, R12, R17, 0x1, P2 ;  /* 0x000000110c597211 */ /* 0x000fe200010f0eff */
[----:B------:R-:W-:Y:S01]  /*0d00*/  IMAD R12, R3, 0x40, R10 ;  /* 0x00000040030c7824 */ /* 0x000fe200078e020a */
[----:B------:R-:W-:Y:S02]  /*0d10*/  LEA R80, P2, R2, R79, 0x1 ;  /* 0x0000004f02507211 */ /* 0x000fe400078408ff */
[----:B------:R-:W-:Y:S02]  /*0d20*/  LEA R92, P0, R11, R87, 0x1 ;  /* 0x000000570b5c7211 */ /* 0x000fe400078008ff */
[----:B------:R-:W-:Y:S01]  /*0d30*/  LEA.HI.X.SX32 R87, R4, R17, 0x1, P3 ;  /* 0x0000001104577211 */ /* 0x000fe200018f0eff */
[----:B------:R-:W-:Y:S01]  /*0d40*/  IMAD R4, R19, 0x8, R2 ;  /* 0x0000000813047824 */ /* 0x000fe200078e0202 */
[----:B------:R-:W-:Y:S01]  /*0d50*/  LEA.HI.X.SX32 R81, R2, R15, 0x1, P2 ;  /* 0x0000000f02517211 */ /* 0x000fe200010f0eff */
[----:B------:R-:W-:Y:S01]  /*0d60*/  IMAD R2, R3, 0x90, RZ ;  /* 0x0000009003027824 */ /* 0x000fe200078e02ff */
[----:B------:R-:W-:-:S02]  /*0d70*/  LEA.HI.X.SX32 R93, R11, R17, 0x1, P0 ;  /* 0x000000110b5d7211 */ /* 0x000fc400000f0eff */
[----:B------:R-:W-:Y:S02]  /*0d80*/  CS2R R16, SRZ ;  /* 0x0000000000107805 */ /* 0x000fe4000001ff00 */
[-C--:B------:R-:W-:Y:S02]  /*0d90*/  LEA R84, P0, R14, R79.reuse, 0x1 ;  /* 0x0000004f0e547211 */ /* 0x080fe400078008ff */
[----:B------:R-:W-:Y:S02]  /*0da0*/  CS2R R18, SRZ ;  /* 0x0000000000127805 */ /* 0x000fe4000001ff00 */
[-C--:B------:R-:W-:Y:S02]  /*0db0*/  LEA R82, P1, R13, R79.reuse, 0x1 ;  /* 0x0000004f0d527211 */ /* 0x080fe400078208ff */
[----:B------:R-:W-:Y:S02]  /*0dc0*/  LEA R78, P3, R4, R79, 0x1 ;  /* 0x0000004f044e7211 */ /* 0x000fe400078608ff */
[----:B------:R-:W-:-:S02]  /*0dd0*/  LOP3.LUT R11, R2, 0x30, R5, 0x78, !PT ;  /* 0x00000030020b7812 */ /* 0x000fc400078e7805 */
[-C--:B------:R-:W-:Y:S01]  /*0de0*/  LEA.HI.X.SX32 R85, R14, R15.reuse, 0x1, P0 ;  /* 0x0000000f0e557211 */ /* 0x080fe200000f0eff */
[----:B------:R-:W-:Y:S01]  /*0df0*/  IMAD.MOV.U32 R14, RZ, RZ, 0x3f800000 ;  /* 0x3f800000ff0e7424 */ /* 0x000fe200078e00ff */
[-C--:B------:R-:W-:Y:S02]  /*0e00*/  LEA.HI.X.SX32 R83, R13, R15.reuse, 0x1, P1 ;  /* 0x0000000f0d537211 */ /* 0x080fe400008f0eff */
[----:B------:R-:W-:Y:S01]  /*0e10*/  LEA.HI.X.SX32 R79, R4, R15, 0x1, P3 ;  /* 0x0000000f044f7211 */ /* 0x000fe200018f0eff */
[----:B------:R-:W-:Y:S01]  /*0e20*/  IMAD.MOV.U32 R15, RZ, RZ, -0x800000 ;  /* 0xff800000ff0f7424 */ /* 0x000fe200078e00ff */
[----:B------:R-:W-:Y:S01]  /*0e30*/  LOP3.LUT R10, R5, 0x6, RZ, 0xc0, !PT ;  /* 0x00000006050a7812 */ /* 0x000fe200078ec0ff */
[----:B------:R-:W-:Y:S01]  /*0e40*/  IMAD.MOV.U32 R4, RZ, RZ, 0x3f800000 ;  /* 0x3f800000ff047424 */ /* 0x000fe200078e00ff */
[----:B------:R-:W-:Y:S02]  /*0e50*/  MOV R3, 0xff800000 ;  /* 0xff80000000037802 */ /* 0x000fe40000000f00 */
[----:B------:R-:W-:-:S02]  /*0e60*/  LOP3.LUT R12, R12, 0x30, R5, 0x78, !PT ;  /* 0x000000300c0c7812 */ /* 0x000fc400078e7805 */
[----:B------:R-:W-:Y:S02]  /*0e70*/  LOP3.LUT R13, R11, 0x40, RZ, 0x3c, !PT ;  /* 0x000000400b0d7812 */ /* 0x000fe400078e3cff */
[----:B0-----:R-:W-:-:S07]  /*0e80*/  LOP3.LUT R2, R6, 0x8, RZ, 0xfc, !PT ;  /* 0x0000000806027812 */ /* 0x001fce00078efcff */
.L_x_1:
[----:B------:R-:W-:Y:S02]  /*0e90*/  IMAD.U32 R29, RZ, RZ, UR4 ;  /* 0x00000004ff1d7e24 */ /* 0x000fe4000f8e00ff */
[----:B------:R-:W-:Y:S02]  /*0ea0*/  IMAD.U32 R31, RZ, RZ, UR4 ;  /* 0x00000004ff1f7e24 */ /* 0x000fe4000f8e00ff */
[----:B------:R-:W-:Y:S02]  /*0eb0*/  IMAD.U32 R37, RZ, RZ, UR4 ;  /* 0x00000004ff257e24 */ /* 0x000fe4000f8e00ff */
[----:B------:R-:W-:Y:S02]  /*0ec0*/  IMAD.U32 R39, RZ, RZ, UR4 ;  /* 0x00000004ff277e24 */ /* 0x000fe4000f8e00ff */
[----:B------:R-:W-:-:S04]  /*0ed0*/  IMAD.WIDE R28, R29, 0x2, R92 ;  /* 0x000000021d1c7825 */ /* 0x000fc800078e025c */
[----:B------:R-:W-:Y:S01]  /*0ee0*/  IMAD.WIDE R30, R31, 0x2, R90 ;  /* 0x000000021f1e7825 */ /* 0x000fe200078e025a */
[----:B------:R-:W2:Y:S03]  /*0ef0*/  LDG.E.U16 R46, desc[UR14][R28.64] ;  /* 0x0000000e1c2e7981 */ /* 0x000ea6000c1e1500 */
[----:B------:R-:W-:Y:S01]  /*0f00*/  IMAD.WIDE R36, R37, 0x2, R88 ;  /* 0x0000000225247825 */ /* 0x000fe200078e0258 */
[----:B------:R-:W3:Y:S03]  /*0f10*/  LDG.E.U16 R52, desc[UR14][R30.64] ;  /* 0x0000000e1e347981 */ /* 0x000ee6000c1e1500 */
[----:B------:R-:W-:Y:S01]  /*0f20*/  IMAD.WIDE R38, R39, 0x2, R86 ;  /* 0x0000000227267825 */ /* 0x000fe200078e0256 */
[----:B------:R-:W4:Y:S04]  /*0f30*/  LDG.E.U16 R56, desc[UR14][R36.64] ;  /* 0x0000000e24387981 */ /* 0x000f28000c1e1500 */
[----:B------:R-:W5:Y:S01]  /*0f40*/  LDG.E.U16 R60, desc[UR14][R38.64] ;  /* 0x0000000e263c7981 */ /* 0x000f62000c1e1500 */
[----:B------:R-:W-:Y:S01]  /*0f50*/  BAR.SYNC.DEFER_BLOCKING 0x0 ;  /* 0x0000000000007b1d */ /* 0x000fe20000010000 */
[----:B------:R-:W-:-:S04]  /*0f60*/  IMAD.U32 R41, RZ, RZ, UR5 ;  /* 0x00000005ff297e24 */ /* 0x000fc8000f8e00ff */
[----:B------:R-:W-:-:S04]  /*0f70*/  IMAD.WIDE R40, R41, 0x2, R84 ;  /* 0x0000000229287825 */ /* 0x000fc800078e0254 */
[----:B------:R-:W-:-:S04]  /*0f80*/  IMAD.U32 R73, RZ, RZ, UR5 ;  /* 0x00000005ff497e24 */ /* 0x000fc8000f8e00ff */
[----:B------:R-:W-:Y:S01]  /*0f90*/  IMAD.WIDE R72, R73, 0x2, R78 ;  /* 0x0000000249487825 */ /* 0x000fe200078e024e */
[----:B------:R-:W-:-:S03]  /*0fa0*/  MOV R43, UR5 ;  /* 0x00000005002b7c02 */ /* 0x000fc60008000f00 */
[----:B------:R-:W-:Y:S02]  /*0fb0*/  IMAD.U32 R45, RZ, RZ, UR5 ;  /* 0x00000005ff2d7e24 */ /* 0x000fe4000f8e00ff */
[----:B------:R-:W-:-:S04]  /*0fc0*/  IMAD.WIDE R42, R43, 0x2, R82 ;  /* 0x000000022b2a7825 */ /* 0x000fc800078e0252 */
[----:B------:R-:W-:Y:S01]  /*0fd0*/  IMAD.WIDE R44, R45, 0x2, R80 ;  /* 0x000000022d2c7825 */ /* 0x000fe200078e0250 */
[----:B--2---:R-:W-:Y:S04]  /*0fe0*/  STS.U16 [R7+UR8+0x4000], R46 ;  /* 0x0040002e07007988 */ /* 0x004fe80008000408 */
[----:B---3--:R-:W-:Y:S04]  /*0ff0*/  STS.U16 [R7+UR8+0x4400], R52 ;  /* 0x0044003407007988 */ /* 0x008fe80008000408 */
[----:B----4-:R-:W-:Y:S04]  /*1000*/  STS.U16 [R7+UR8+0x4800], R56 ;  /* 0x0048003807007988 */ /* 0x010fe80008000408 */
[----:B-----5:R-:W-:Y:S01]  /*1010*/  STS.U16 [R7+UR8+0x4c00], R60 ;  /* 0x004c003c07007988 */ /* 0x020fe20008000408 */
[----:B------:R-:W-:Y:S06]  /*1020*/  BAR.SYNC.DEFER_BLOCKING 0x0 ;  /* 0x0000000000007b1d */ /* 0x000fec0000010000 */
[----:B------:R-:W2:Y:S04]  /*1030*/  LDG.E.U16 R77, desc[UR14][R40.64] ;  /* 0x0000000e284d7981 */ /* 0x000ea8000c1e1500 */
[----:B------:R-:W-:Y:S04]  /*1040*/  LDSM.16.MT88.4 R28, [R9] ;  /* 0x00000000091c783b */ /* 0x000fe80000004200 */
[----:B------:R-:W0:Y:S04]  /*1050*/  LDSM.16.M88.4 R48, [R12+UR8+0x4000] ;  /* 0x004000080c30783b */ /* 0x000e280008000200 */
[----:B------:R-:W1:Y:S04]  /*1060*/  LDSM.16.MT88.4 R36, [R9+0x2000] ;  /* 0x002000000924783b */ /* 0x000e680000004200 */
[----:B------:R-:W3:Y:S04]  /*1070*/  LDSM.16.M88.4 R52, [R12+UR8+0x4200] ;  /* 0x004200080c34783b */ /* 0x000ee80008000200 */
[----:B------:R0:W4:Y:S04]  /*1080*/  LDG.E.U16 R99, desc[UR14][R72.64] ;  /* 0x0000000e48637981 */ /* 0x000128000c1e1500 */
[----:B------:R-:W5:Y:S04]  /*1090*/  LDSM.16.M88.4 R56, [R12+UR8+0x4400] ;  /* 0x004400080c38783b */ /* 0x000f680008000200 */
[----:B------:R-:W1:Y:S04]  /*10a0*/  LDSM.16.M88.4 R60, [R12+UR8+0x4600] ;  /* 0x004600080c3c783b */ /* 0x000e680008000200 */
[----:B------:R0:W4:Y:S04]  /*10b0*/  LDG.E.U16 R95, desc[UR14][R42.64] ;  /* 0x0000000e2a5f7981 */ /* 0x000128000c1e1500 */
[----:B------:R0:W4:Y:S04]  /*10c0*/  LDG.E.U16 R97, desc[UR14][R44.64] ;  /* 0x0000000e2c617981 */ /* 0x000128000c1e1500 */
[----:B------:R-:W5:Y:S04]  /*10d0*/  LDSM.16.M88.4 R64, [R12+UR8+0x4800] ;  /* 0x004800080c40783b */ /* 0x000f680008000200 */
[----:B------:R-:W5:Y:S01]  /*10e0*/  LDSM.16.M88.4 R68, [R12+UR8+0x4a00] ;  /* 0x004a00080c44783b */ /* 0x000f620008000200 */
[----:B0-----:R-:W-:Y:S03]  /*10f0*/  HMMA.16816.F32.BF16 R72, R28, R48, RZ ;  /* 0x000000301c48723c */ /* 0x001fe600000418ff */
[----:B------:R-:W0:Y:S04]  /*1100*/  LDSM.16.M88.4 R40, [R12+UR8+0x4c00] ;  /* 0x004c00080c28783b */ /* 0x000e280008000200 */
[----:B------:R-:W0:Y:S01]  /*1110*/  LDSM.16.M88.4 R44, [R12+UR8+0x4e00] ;  /* 0x004e00080c2c783b */ /* 0x000e220008000200 */
[----:B------:R-:W-:-:S12]  /*1120*/  BAR.SYNC.DEFER_BLOCKING 0x0 ;  /* 0x0000000000007b1d */ /* 0x000fd80000010000 */
[----:B-1----:R-:W-:Y:S08]  /*1130*/  HMMA.16816.F32.BF16 R48, R36, R50, R72 ;  /* 0x000000322430723c */ /* 0x002ff00000041848 */
[----:B---3--:R-:W-:-:S15]  /*1140*/  HMMA.16816.F32.BF16 R72, R28, R52, RZ ;  /* 0x000000341c48723c */ /* 0x008fde00000418ff */
[----:B------:R-:W-:-:S05]  /*1150*/  NOP ;  /* 0x0000000000007918 */ /* 0x000fca0000000000 */
[----:B------:R-:W-:Y:S08]  /*1160*/  HMMA.16816.F32.BF16 R52, R36, R54, R72 ;  /* 0x000000362434723c */ /* 0x000ff00000041848 */
[----:B-----5:R-:W-:-:S15]  /*1170*/  HMMA.16816.F32.BF16 R72, R28, R56, RZ ;  /* 0x000000381c48723c */ /* 0x020fde00000418ff */
[----:B------:R-:W-:-:S05]  /*1180*/  NOP ;  /* 0x0000000000007918 */ /* 0x000fca0000000000 */
[----:B------:R-:W-:Y:S08]  /*1190*/  HMMA.16816.F32.BF16 R56, R36, R58, R72 ;  /* 0x0000003a2438723c */ /* 0x000ff00000041848 */
[----:B------:R-:W-:-:S15]  /*11a0*/  HMMA.16816.F32.BF16 R72, R28, R60, RZ ;  /* 0x0000003c1c48723c */ /* 0x000fde00000418ff */
        /* <DEDUP_REMOVED lines=8> */
[C---:B0-----:R-:W-:Y:S08]  /*1230*/  HMMA.16816.F32.BF16 R72, R28.reuse, R40, RZ ;  /* 0x000000281c48723c */ /* 0x041ff000000418ff */
[----:B------:R-:W-:-:S12]  /*1240*/  HMMA.16816.F32.BF16 R28, R28, R44, RZ ;  /* 0x0000002c1c1c723c */ /* 0x000fd800000418ff */
[C---:B------:R-:W-:Y:S08]  /*1250*/  HMMA.16816.F32.BF16 R72, R36.reuse, R42, R72 ;  /* 0x0000002a2448723c */ /* 0x040ff00000041848 */
[----:B------:R-:W-:Y:S01]  /*1260*/  HMMA.16816.F32.BF16 R28, R36, R46, R28 ;  /* 0x0000002e241c723c */ /* 0x000fe2000004181c */
[----:B------:R-:W-:Y:S01]  /*1270*/  FMUL R39, R53, UR10 ;  /* 0x0000000a35277c20 */ /* 0x000fe20008400000 */
[----:B------:R-:W-:Y:S01]  /*1280*/  FMUL R43, R55, UR10 ;  /* 0x0000000a372b7c20 */ /* 0x000fe20008400000 */
[----:B------:R-:W-:Y:S01]  /*1290*/  FMUL R40, R56, UR10 ;  /* 0x0000000a38287c20 */ /* 0x000fe20008400000 */
[----:B------:R-:W-:Y:S01]  /*12a0*/  FMUL R42, R58, UR10 ;  /* 0x0000000a3a2a7c20 */ /* 0x000fe20008400000 */
[----:B------:R-:W-:Y:S01]  /*12b0*/  FMUL R45, R59, UR10 ;  /* 0x0000000a3b2d7c20 */ /* 0x000fe20008400000 */
[----:B------:R-:W-:Y:S01]  /*12c0*/  FMUL R44, R62, UR10 ;  /* 0x0000000a3e2c7c20 */ /* 0x000fe20008400000 */
[----:B--2---:R0:W-:Y:S02]  /*12d0*/  STS.U16 [R8+UR8+0x4000], R77 ;  /* 0x0040004d08007988 */ /* 0x0041e40008000408 */
[----:B0-----:R-:W-:-:S04]  /*12e0*/  IADD3 R77, P0, PT, R10, UR6, RZ ;  /* 0x000000060a4d7c10 */ /* 0x001fc8000ff1e0ff */
[----:B------:R-:W-:Y:S01]  /*12f0*/  IADD3 R37, P1, PT, R77, 0x9, RZ ;  /* 0x000000094d257810 */ /* 0x000fe20007f3e0ff */
[----:B------:R-:W-:-:S03]  /*1300*/  IMAD.X R94, RZ, RZ, UR7, P0 ;  /* 0x00000007ff5e7e24 */ /* 0x000fc600080e06ff */
[C---:B------:R-:W-:Y:S01]  /*1310*/  ISETP.GT.U32.AND P6, PT, R37.reuse, R6, PT ;  /* 0x000000062500720c */ /* 0x040fe20003fc4070 */
[--C-:B------:R-:W-:Y:S01]  /*1320*/  IMAD.X R36, RZ, RZ, R94.reuse, P1 ;  /* 0x000000ffff247224 */ /* 0x100fe200008e065e */
[----:B------:R-:W-:Y:S02]  /*1330*/  ISETP.GT.U32.AND P5, PT, R37, R2, PT ;  /* 0x000000022500720c */ /* 0x000fe40003fa4070 */
[C---:B------:R-:W-:Y:S02]  /*1340*/  IADD3 R37, P0, PT, R77.reuse, 0x10, RZ ;  /* 0x000000104d257810 */ /* 0x040fe40007f1e0ff */
[----:B------:R-:W-:Y:S02]  /*1350*/  IADD3 R41, P3, PT, R77, 0x11, RZ ;  /* 0x000000114d297810 */ /* 0x000fe40007f7e0ff */
[----:B------:R-:W-:Y:S01]  /*1360*/  ISETP.GT.U32.AND.EX P6, PT, R36, RZ, PT, P6 ;  /* 0x000000ff2400720c */ /* 0x000fe20003fc4160 */
[----:B------:R-:W-:Y:S01]  /*1370*/  IMAD.X R38, RZ, RZ, R94, P0 ;  /* 0x000000ffff267224 */ /* 0x000fe200000e065e */
[----:B------:R-:W-:-:S02]  /*1380*/  ISETP.GT.U32.AND P1, PT, R37, R6, PT ;  /* 0x000000062500720c */ /* 0x000fc40003f24070 */
[----:B------:R-:W-:Y:S01]  /*1390*/  ISETP.GT.U32.AND.EX P5, PT, R36, RZ, PT, P5 ;  /* 0x000000ff2400720c */ /* 0x000fe20003fa4150 */
[----:B------:R-:W-:Y:S01]  /*13a0*/  IMAD.X R36, RZ, RZ, R94, P3 ;  /* 0x000000ffff247224 */ /* 0x000fe200018e065e */
[----:B------:R-:W-:Y:S02]  /*13b0*/  ISETP.GT.U32.AND P4, PT, R37, R2, PT ;  /* 0x000000022500720c */ /* 0x000fe40003f84070 */
[----:B------:R-:W-:Y:S02]  /*13c0*/  FSEL R39, R39, -INF , !P6 ;  /* 0xff80000027277808 */ /* 0x000fe40007000000 */
[----:B------:R-:W-:Y:S02]  /*13d0*/  ISETP.GT.U32.AND P2, PT, R41, R6, PT ;  /* 0x000000062900720c */ /* 0x000fe40003f44070 */
[----:B------:R-:W-:Y:S02]  /*13e0*/  IADD3 R37, P6, PT, R77, 0x18, RZ ;  /* 0x000000184d257810 */ /* 0x000fe40007fde0ff */
[----:B------:R-:W-:-:S02]  /*13f0*/  ISETP.GT.U32.AND.EX P1, PT, R38, RZ, PT, P1 ;  /* 0x000000ff2600720c */ /* 0x000fc40003f24110 */
[----:B------:R-:W-:Y:S02]  /*1400*/  FSEL R43, R43, -INF , !P5 ;  /* 0xff8000002b2b7808 */ /* 0x000fe40006800000 */
[----:B------:R-:W-:Y:S01]  /*1410*/  ISETP.GT.U32.AND P5, PT, R41, R2, PT ;  /* 0x000000022900720c */ /* 0x000fe20003fa4070 */
[----:B------:R-:W-:Y:S01]  /*1420*/  FMUL R41, R57, UR10 ;  /* 0x0000000a39297c20 */ /* 0x000fe20008400000 */
[C---:B------:R-:W-:Y:S02]  /*1430*/  ISETP.GT.U32.AND P0, PT, R37.reuse, R6, PT ;  /* 0x000000062500720c */ /* 0x040fe40003f04070 */
[----:B------:R-:W-:Y:S02]  /*1440*/  ISETP.GT.U32.AND P3, PT, R37, R2, PT ;  /* 0x000000022500720c */ /* 0x000fe40003f64070 */
[----:B------:R-:W-:Y:S02]  /*1450*/  ISETP.GT.U32.AND.EX P4, PT, R38, RZ, PT, P4 ;  /* 0x000000ff2600720c */ /* 0x000fe40003f84140 */
[----:B------:R-:W-:-:S02]  /*1460*/  ISETP.GT.U32.AND.EX P2, PT, R36, RZ, PT, P2 ;  /* 0x000000ff2400720c */ /* 0x000fc40003f44120 */
[----:B------:R-:W-:Y:S02]  /*1470*/  FSEL R40, R40, -INF , !P1 ;  /* 0xff80000028287808 */ /* 0x000fe40004800000 */
[----:B------:R-:W-:Y:S02]  /*1480*/  IADD3 R37, P1, PT, R77, 0x19, RZ ;  /* 0x000000194d257810 */ /* 0x000fe40007f3e0ff */
[----:B------:R-:W-:Y:S02]  /*1490*/  FSEL R42, R42, -INF , !P4 ;  /* 0xff8000002a2a7808 */ /* 0x000fe40006000000 */
[----:B------:R-:W-:Y:S02]  /*14a0*/  FSEL R41, R41, -INF , !P2 ;  /* 0xff80000029297808 */ /* 0x000fe40005000000 */
[----:B------:R-:W-:Y:S02]  /*14b0*/  ISETP.GT.U32.AND.EX P5, PT, R36, RZ, PT, P5 ;  /* 0x000000ff2400720c */ /* 0x000fe40003fa4150 */
[----:B------:R-:W-:-:S02]  /*14c0*/  ISETP.GT.U32.AND P4, PT, R37, R6, PT ;  /* 0x000000062500720c */ /* 0x000fc40003f84070 */
[----:B------:R-:W-:Y:S02]  /*14d0*/  ISETP.GT.U32.AND P2, PT, R37, R2, PT ;  /* 0x000000022500720c */ /* 0x000fe40003f44070 */
[----:B------:R-:W-:Y:S02]  /*14e0*/  IADD3.X R38, PT, PT, RZ, R94, RZ, P6, !PT ;  /* 0x0000005eff267210 */ /* 0x000fe400037fe4ff */
[----:B------:R-:W-:Y:S01]  /*14f0*/  LOP3.LUT R37, R77, 0x21, RZ, 0xfc, !PT ;  /* 0x000000214d257812 */ /* 0x000fe200078efcff */
[----:B------:R-:W-:Y:S01]  /*1500*/  IMAD.X R36, RZ, RZ, R94, P1 ;  /* 0x000000ffff247224 */ /* 0x000fe200008e065e */
[----:B------:R-:W-:Y:S02]  /*1510*/  FSEL R45, R45, -INF , !P5 ;  /* 0xff8000002d2d7808 */ /* 0x000fe40006800000 */
[----:B------:R-:W-:Y:S02]  /*1520*/  ISETP.GT.U32.AND.EX P3, PT, R38, RZ, PT, P3 ;  /* 0x000000ff2600720c */ /* 0x000fe40003f64130 */
[----:B------:R-:W-:-:S02]  /*1530*/  ISETP.GT.U32.AND P6, PT, R37, R2, PT ;  /* 0x000000022500720c */ /* 0x000fc40003fc4070 */
[----:B------:R-:W-:Y:S01]  /*1540*/  ISETP.GT.U32.AND P5, PT, R37, R6, PT ;  /* 0x000000062500720c */ /* 0x000fe20003fa4070 */
[----:B------:R-:W-:Y:S01]  /*1550*/  FMUL R37, R60, UR10 ;  /* 0x0000000a3c257c20 */ /* 0x000fe20008400000 */
[----:B------:R-:W-:Y:S01]  /*1560*/  ISETP.GT.U32.AND.EX P0, PT, R38, RZ, PT, P0 ;  /* 0x000000ff2600720c */ /* 0x000fe20003f04100 */
[----:B------:R-:W-:Y:S01]  /*1570*/  FMUL R38, R61, UR10 ;  /* 0x0000000a3d267c20 */ /* 0x000fe20008400000 */
[C---:B------:R-:W-:Y:S02]  /*1580*/  LOP3.LUT R47, R77.reuse, 0x28, RZ, 0xfc, !PT ;  /* 0x000000284d2f7812 */ /* 0x040fe400078efcff */
[----:B------:R-:W-:Y:S02]  /*1590*/  FSEL R44, R44, -INF , !P3 ;  /* 0xff8000002c2c7808 */ /* 0x000fe40005800000 */
[----:B------:R-:W-:Y:S02]  /*15a0*/  IADD3 R53, P3, PT, R77, 0x8, RZ ;  /* 0x000000084d357810 */ /* 0x000fe40007f7e0ff */
[----:B------:R-:W-:-:S02]  /*15b0*/  ISETP.GT.U32.AND.EX P4, PT, R36, RZ, PT, P4 ;  /* 0x000000ff2400720c */ /* 0x000fc40003f84140 */
[----:B------:R-:W-:Y:S01]  /*15c0*/  ISETP.GT.U32.AND.EX P2, PT, R36, RZ, PT, P2 ;  /* 0x000000ff2400720c */ /* 0x000fe20003f44120 */
[----:B------:R-:W-:Y:S01]  /*15d0*/  FMUL R36, R63, UR10 ;  /* 0x0000000a3f247c20 */ /* 0x000fe20008400000 */
[----:B------:R-:W-:Y:S02]  /*15e0*/  FSEL R37, R37, -INF , !P0 ;  /* 0xff80000025257808 */ /* 0x000fe40004000000 */
[C---:B------:R-:W-:Y:S02]  /*15f0*/  ISETP.GT.U32.AND P0, PT, R47.reuse, R2, PT ;  /* 0x000000022f00720c */ /* 0x040fe40003f04070 */
[----:B------:R-:W-:Y:S01]  /*1600*/  ISETP.GT.U32.AND P1, PT, R47, R6, PT ;  /* 0x000000062f00720c */ /* 0x000fe20003f24070 */
[----:B------:R-:W-:Y:S01]  /*1610*/  IMAD.X R46, RZ, RZ, R94, P3 ;  /* 0x000000ffff2e7224 */ /* 0x000fe200018e065e */
[----:B------:R-:W-:Y:S02]  /*1620*/  LOP3.LUT R47, R77, 0x29, RZ, 0xfc, !PT ;  /* 0x000000294d2f7812 */ /* 0x000fe400078efcff */
[----:B------:R-:W-:-:S02]  /*1630*/  FSEL R38, R38, -INF , !P4 ;  /* 0xff80000026267808 */ /* 0x000fc40006000000 */
[----:B------:R-:W-:Y:S02]  /*1640*/  ISETP.GT.U32.AND P4, PT, R53, R6, PT ;  /* 0x000000063500720c */ /* 0x000fe40003f84070 */
[----:B------:R-:W-:Y:S01]  /*1650*/  FSEL R36, R36, -INF , !P2 ;  /* 0xff80000024247808 */ /* 0x000fe20005000000 */
[----:B------:R-:W-:Y:S01]  /*1660*/  FMUL R57, R65, UR10 ;  /* 0x0000000a41397c20 */ /* 0x000fe20008400000 */
[C---:B------:R-:W-:Y:S02]  /*1670*/  ISETP.GT.U32.AND P2, PT, R47.reuse, R2, PT ;  /* 0x000000022f00720c */ /* 0x040fe40003f44070 */
[----:B------:R-:W-:Y:S01]  /*1680*/  ISETP.GT.U32.AND P3, PT, R47, R6, PT ;  /* 0x000000062f00720c */ /* 0x000fe20003f64070 */
[----:B------:R-:W-:Y:S01]  /*1690*/  FMUL R47, R52, UR10 ;  /* 0x0000000a342f7c20 */ /* 0x000fe20008400000 */
[----:B------:R-:W-:Y:S02]  /*16a0*/  ISETP.GT.U32.AND.EX P4, PT, R46, RZ, PT, P4 ;  /* 0x000000ff2e00720c */ /* 0x000fe40003f84140 */
[----:B------:R-:W-:-:S02]  /*16b0*/  ISETP.GT.U32.AND.EX P5, PT, R94, RZ, PT, P5 ;  /* 0x000000ff5e00720c */ /* 0x000fc40003fa4150 */
[----:B------:R-:W-:Y:S01]  /*16c0*/  LOP3.LUT R53, R77, 0x30, RZ, 0xfc, !PT ;  /* 0x000000304d357812 */ /* 0x000fe200078efcff */
[----:B------:R-:W-:Y:S01]  /*16d0*/  FMUL R56, R67, UR10 ;  /* 0x0000000a43387c20 */ /* 0x000fe20008400000 */
[----:B------:R-:W-:Y:S02]  /*16e0*/  FSEL R47, R47, -INF , !P4 ;  /* 0xff8000002f2f7808 */ /* 0x000fe40006000000 */
[----:B------:R-:W-:Y:S02]  /*16f0*/  FSEL R57, R57, -INF , !P5 ;  /* 0xff80000039397808 */ /* 0x000fe40006800000 */
[C---:B------:R-:W-:Y:S02]  /*1700*/  ISETP.GT.U32.AND P4, PT, R53.reuse, R2, PT ;  /* 0x000000023500720c */ /* 0x040fe40003f84070 */
[----:B------:R-:W-:Y:S02]  /*1710*/  ISETP.GT.U32.AND P5, PT, R53, R6, PT ;  /* 0x000000063500720c */ /* 0x000fe40003fa4070 */
[----:B------:R-:W-:-:S02]  /*1720*/  ISETP.GT.U32.AND.EX P6, PT, R94, RZ, PT, P6 ;  /* 0x000000ff5e00720c */ /* 0x000fc40003fc4160 */
[----:B------:R-:W-:Y:S02]  /*1730*/  LOP3.LUT R53, R77, 0x31, RZ, 0xfc, !PT ;  /* 0x000000314d357812 */ /* 0x000fe400078efcff */
[----:B------:R-:W-:Y:S02]  /*1740*/  FSEL R56, R56, -INF , !P6 ;  /* 0xff80000038387808 */ /* 0x000fe40007000000 */
[----:B------:R-:W-:Y:S01]  /*1750*/  ISETP.GT.U32.AND P6, PT, R53, R2, PT ;  /* 0x000000023500720c */ /* 0x000fe20003fc4070 */
[----:B------:R-:W-:Y:S01]  /*1760*/  FMUL R58, R71, UR10 ;  /* 0x0000000a473a7c20 */ /* 0x000fe20008400000 */
[----:B------:R-:W-:Y:S01]  /*1770*/  FMUL R61, R74, UR10 ;  /* 0x0000000a4a3d7c20 */ /* 0x000fe20008400000 */
[----:B------:R-:W-:Y:S01]  /*1780*/  FMUL R63, R75, UR10 ;  /* 0x0000000a4b3f7c20 */ /* 0x000fe20008400000 */
[C---:B------:R-:W-:Y:S02]  /*1790*/  ISETP.GT.U32.AND.EX P2, PT, R94.reuse, RZ, PT, P2 ;  /* 0x000000ff5e00720c */ /* 0x040fe40003f44120 */
[----:B------:R-:W-:-:S02]  /*17a0*/  ISETP.GT.U32.AND.EX P4, PT, R94, RZ, PT, P4 ;  /* 0x000000ff5e00720c */ /* 0x000fc40003f84140 */
[----:B------:R-:W-:Y:S02]  /*17b0*/  ISETP.GT.U32.AND.EX P6, PT, R94, RZ, PT, P6 ;  /* 0x000000ff5e00720c */ /* 0x000fe40003fc4160 */
[----:B------:R-:W-:Y:S02]  /*17c0*/  FSEL R58, R58, -INF , !P2 ;  /* 0xff8000003a3a7808 */ /* 0x000fe40005000000 */
[----:B------:R-:W-:Y:S02]  /*17d0*/  FSEL R61, R61, -INF , !P4 ;  /* 0xff8000003d3d7808 */ /* 0x000fe40006000000 */
[----:B------:R-:W-:Y:S01]  /*17e0*/  FSEL R63, R63, -INF , !P6 ;  /* 0xff8000003f3f7808 */ /* 0x000fe20007000000 */
[----:B------:R-:W-:Y:S01]  /*17f0*/  FMUL R59, R70, UR10 ;  /* 0x0000000a463b7c20 */ /* 0x000fe20008400000 */
[C---:B------:R-:W-:Y:S02]  /*1800*/  ISETP.GT.U32.AND P2, PT, R77.reuse, R6, PT ;  /* 0x000000064d00720c */ /* 0x040fe40003f44070 */
[----:B------:R-:W-:-:S02]  /*1810*/  ISETP.GT.U32.AND P4, PT, R77, R2, PT ;  /* 0x000000024d00720c */ /* 0x000fc40003f84070 */
[----:B------:R-:W-:Y:S01]  /*1820*/  ISETP.GE.U32.AND P6, PT, R77, R2, PT ;  /* 0x000000024d00720c */ /* 0x000fe20003fc6070 */
[----:B------:R-:W-:Y:S01]  /*1830*/  FMUL R54, R54, UR10 ;  /* 0x0000000a36367c20 */ /* 0x000fe20008400000 */
[----:B------:R-:W-:Y:S01]  /*1840*/  ISETP.GT.U32.AND.EX P0, PT, R94, RZ, PT, P0 ;  /* 0x000000ff5e00720c */ /* 0x000fe20003f04100 */
[----:B------:R-:W-:Y:S01]  /*1850*/  FMUL R50, R50, UR10 ;  /* 0x0000000a32327c20 */ /* 0x000fe20008400000 */
[----:B------:R-:W-:Y:S01]  /*1860*/  FMUL R51, R51, UR10 ;  /* 0x0000000a33337c20 */ /* 0x000fe20008400000 */
[C---:B------:R-:W-:Y:S02]  /*1870*/  ISETP.GT.U32.AND.EX P4, PT, R94.reuse, RZ, PT, P4 ;  /* 0x000000ff5e00720c */ /* 0x040fe40003f84140 */
[C---:B------:R-:W-:Y:S02]  /*1880*/  ISETP.GT.U32.AND.EX P2, PT, R94.reuse, RZ, PT, P2 ;  /* 0x000000ff5e00720c */ /* 0x040fe40003f44120 */
[----:B------:R-:W-:Y:S01]  /*1890*/  ISETP.GE.U32.AND.EX P6, PT, R94, RZ, PT, P6 ;  /* 0x000000ff5e00720c */ /* 0x000fe20003fc6160 */
[----:B------:R-:W-:Y:S01]  /*18a0*/  FMUL R60, R30, UR10 ;  /* 0x0000000a1e3c7c20 */ /* 0x000fe20008400000 */
[----:B------:R-:W-:-:S02]  /*18b0*/  FSEL R59, R59, -INF , !P0 ;  /* 0xff8000003b3b7808 */ /* 0x000fc40004000000 */
[----:B------:R-:W-:Y:S02]  /*18c0*/  ISETP.GT.U32.AND P0, PT, R53, R6, PT ;  /* 0x000000063500720c */ /* 0x000fe40003f04070 */
[----:B------:R-:W-:Y:S02]  /*18d0*/  FSEL R53, R50, -INF , !P4 ;  /* 0xff80000032357808 */ /* 0x000fe40006000000 */
[----:B------:R-:W-:Y:S02]  /*18e0*/  FSEL R30, R54, -INF , !P2 ;  /* 0xff800000361e7808 */ /* 0x000fe40005000000 */
[----:B------:R-:W-:Y:S02]  /*18f0*/  LOP3.LUT R67, R77, 0x20, RZ, 0xfc, !PT ;  /* 0x000000204d437812 */ /* 0x000fe400078efcff */
[----:B------:R-:W-:Y:S02]  /*1900*/  FSEL R51, R51, -INF , !P6 ;  /* 0xff80000033337808 */ /* 0x000fe40007000000 */
[----:B------:R-:W-:-:S02]  /*1910*/  ISETP.GT.U32.AND P6, PT, R67, R2, PT ;  /* 0x000000024300720c */ /* 0x000fc40003fc4070 */
[----:B------:R-:W-:Y:S01]  /*1920*/  FMNMX3 R46, R53, R51, R30, !PT ;  /* 0x00000033352e7276 */ /* 0x000fe2000780001e */
[----:B------:R-:W-:Y:S01]  /*1930*/  FMUL R65, R66, UR10 ;  /* 0x0000000a42417c20 */ /* 0x000fe20008400000 */
[----:B------:R-:W-:Y:S02]  /*1940*/  ISETP.GT.U32.AND.EX P6, PT, R94, RZ, PT, P6 ;  /* 0x000000ff5e00720c */ /* 0x000fe40003fc4160 */
[----:B------:R-:W-:Y:S02]  /*1950*/  FMNMX3 R50, R46, R43, R42, !PT ;  /* 0x0000002b2e327276 */ /* 0x000fe4000780002a */
[----:B------:R-:W-:Y:S02]  /*1960*/  LOP3.LUT R55, R77, 0x38, RZ, 0xfc, !PT ;  /* 0x000000384d377812 */ /* 0x000fe400078efcff */
[----:B------:R-:W-:Y:S02]  /*1970*/  FSEL R65, R65, -INF , !P6 ;  /* 0xff80000041417808 */ /* 0x000fe40007000000 */
[----:B------:R-:W-:Y:S01]  /*1980*/  FMNMX3 R50, R50, R45, R44, !PT ;  /* 0x0000002d32327276 */ /* 0x000fe2000780002c */
[----:B------:R-:W-:Y:S01]  /*1990*/  FMUL R46, R48, UR10 ;  /* 0x0000000a302e7c20 */ /* 0x000fe20008400000 */
[----:B------:R-:W-:-:S02]  /*19a0*/  ISETP.GE.U32.AND P6, PT, R77, R6, PT ;  /* 0x000000064d00720c */ /* 0x000fc40003fc6070 */
[----:B------:R-:W-:Y:S02]  /*19b0*/  ISETP.GT.U32.AND P4, PT, R55, R2, PT ;  /* 0x000000023700720c */ /* 0x000fe40003f84070 */
[----:B------:R-:W-:Y:S02]  /*19c0*/  LOP3.LUT R77, R77, 0x39, RZ, 0xfc, !PT ;  /* 0x000000394d4d7812 */ /* 0x000fe400078efcff */
[----:B------:R-:W-:Y:S01]  /*19d0*/  FMNMX3 R50, R50, R36, R65, !PT ;  /* 0x0000002432327276 */ /* 0x000fe20007800041 */
[----:B------:R-:W-:Y:S01]  /*19e0*/  FMUL R49, R49, UR10 ;  /* 0x0000000a31317c20 */ /* 0x000fe20008400000 */
[----:B------:R-:W-:Y:S02]  /*19f0*/  FSEL R46, R46, -INF , !P2 ;  /* 0xff8000002e2e7808 */ /* 0x000fe40005000000 */
[----:B------:R-:W-:Y:S02]  /*1a00*/  ISETP.GT.U32.AND.EX P4, PT, R94, RZ, PT, P4 ;  /* 0x000000ff5e00720c */ /* 0x000fe40003f84140 */
[----:B------:R-:W-:-:S02]  /*1a10*/  ISETP.GT.U32.AND P2, PT, R77, R2, PT ;  /* 0x000000024d00720c */ /* 0x000fc40003f44070 */
[----:B------:R-:W-:Y:S02]  /*1a20*/  FMNMX3 R50, R50, R56, R59, !PT ;  /* 0x0000003832327276 */ /* 0x000fe4000780003b */
[----:B------:R-:W-:Y:S01]  /*1a30*/  ISETP.GE.U32.AND.EX P6, PT, R94, RZ, PT, P6 ;  /* 0x000000ff5e00720c */ /* 0x000fe20003fc6160 */
[----:B------:R-:W-:Y:S01]  /*1a40*/  FMUL R31, R31, UR10 ;  /* 0x0000000a1f1f7c20 */ /* 0x000fe20008400000 */
[----:B------:R-:W-:Y:S02]  /*1a50*/  FSEL R60, R60, -INF , !P4 ;  /* 0xff8000003c3c7808 */ /* 0x000fe40006000000 */
[----:B------:R-:W-:Y:S02]  /*1a60*/  ISETP.GT.U32.AND.EX P2, PT, R94, RZ, PT, P2 ;  /* 0x000000ff5e00720c */ /* 0x000fe40003f44120 */
[----:B------:R-:W-:Y:S02]  /*1a70*/  FMNMX3 R50, R50, R58, R61, !PT ;  /* 0x0000003a32327276 */ /* 0x000fe4000780003d */
[----:B------:R-:W-:-:S02]  /*1a80*/  FSEL R49, R49, -INF , !P6 ;  /* 0xff80000031317808 */ /* 0x000fc40007000000 */
[----:B------:R-:W-:Y:S02]  /*1a90*/  FSEL R31, R31, -INF , !P2 ;  /* 0xff8000001f1f7808 */ /* 0x000fe40005000000 */
[----:B------:R-:W-:Y:S02]  /*1aa0*/  FMNMX3 R50, R50, R63, R60, !PT ;  /* 0x0000003f32327276 */ /* 0x000fe4000780003c */
[----:B------:R-:W-:Y:S02]  /*1ab0*/  ISETP.GT.U32.AND P6, PT, R67, R6, PT ;  /* 0x000000064300720c */ /* 0x000fe40003fc4070 */
[----:B------:R-:W-:Y:S01]  /*1ac0*/  FMNMX3 R48, R46, R49, R47, !PT ;  /* 0x000000312e307276 */ /* 0x000fe2000780002f */
[----:B------:R-:W-:Y:S01]  /*1ad0*/  FMUL R64, R64, UR10 ;  /* 0x0000000a40407c20 */ /* 0x000fe20008400000 */
[----:B------:R-:W-:Y:S02]  /*1ae0*/  FMNMX R52, R31, R50, !PT ;  /* 0x000000321f347209 */ /* 0x000fe40007800000 */
[----:B------:R-:W-:-:S02]  /*1af0*/  ISETP.GT.U32.AND.EX P6, PT, R94, RZ, PT, P6 ;  /* 0x000000ff5e00720c */ /* 0x000fc40003fc4160 */
[----:B------:R-:W-:Y:S01]  /*1b00*/  FMNMX3 R50, R48, R39, R40, !PT ;  /* 0x0000002730327276 */ /* 0x000fe20007800028 */
[----:B------:R-:W-:Y:S01]  /*1b10*/  FMUL R68, R68, UR10 ;  /* 0x0000000a44447c20 */ /* 0x000fe20008400000 */
[-C--:B------:R-:W-:Y:S01]  /*1b20*/  ISETP.GT.U32.AND P4, PT, R55, R6.reuse, PT ;  /* 0x000000063700720c */ /* 0x080fe20003f84070 */
[----:B------:R-:W-:Y:S01]  /*1b30*/  FMUL R48, R69, UR10 ;  /* 0x0000000a45307c20 */ /* 0x000fe20008400000 */
[----:B------:R-:W-:Y:S01]  /*1b40*/  ISETP.GT.U32.AND.EX P1, PT, R94, RZ, PT, P1 ;  /* 0x000000ff5e00720c */ /* 0x000fe20003f24110 */
[----:B------:R-:W0:Y:S01]  /*1b50*/  SHFL.BFLY PT, R55, R52, 0x2, 0x1f ;  /* 0x0c401f0034377f89 */ /* 0x000e2200000e0000 */
[----:B------:R-:W-:Y:S02]  /*1b60*/  FSEL R69, R64, -INF , !P6 ;  /* 0xff80000040457808 */ /* 0x000fe40007000000 */
[----:B------:R-:W-:Y:S02]  /*1b70*/  FMNMX3 R50, R50, R41, R37, !PT ;  /* 0x0000002932327276 */ /* 0x000fe40007800025 */
[----:B------:R-:W-:Y:S01]  /*1b80*/  ISETP.GT.U32.AND P2, PT, R77, R6, PT ;  /* 0x000000064d00720c */ /* 0x000fe20003f44070 */
[----:B------:R-:W-:Y:S01]  /*1b90*/  FMUL R77, R72, UR10 ;  /* 0x0000000a484d7c20 */ /* 0x000fe20008400000 */
[----:B------:R-:W-:-:S02]  /*1ba0*/  ISETP.GT.U32.AND.EX P3, PT, R94, RZ, PT, P3 ;  /* 0x000000ff5e00720c */ /* 0x000fc40003f64130 */
[----:B------:R-:W-:Y:S02]  /*1bb0*/  ISETP.GT.U32.AND.EX P5, PT, R94, RZ, PT, P5 ;  /* 0x000000ff5e00720c */ /* 0x000fe40003fa4150 */
[----:B------:R-:W-:Y:S02]  /*1bc0*/  FSEL R64, R68, -INF , !P1 ;  /* 0xff80000044407808 */ /* 0x000fe40004800000 */
[----:B------:R-:W-:Y:S01]  /*1bd0*/  FMNMX3 R50, R50, R38, R69, !PT ;  /* 0x0000002632327276 */ /* 0x000fe20007800045 */
[----:B------:R-:W-:Y:S01]  /*1be0*/  FMUL R70, R73, UR10 ;  /* 0x0000000a49467c20 */ /* 0x000fe20008400000 */
[----:B------:R-:W-:Y:S01]  /*1bf0*/  FMUL R28, R28, UR10 ;  /* 0x0000000a1c1c7c20 */ /* 0x000fe20008400000 */
[C---:B------:R-:W-:Y:S02]  /*1c00*/  ISETP.GT.U32.AND.EX P0, PT, R94.reuse, RZ, PT, P0 ;  /* 0x000000ff5e00720c */ /* 0x040fe40003f04100 */
[----:B------:R-:W-:Y:S02]  /*1c10*/  ISETP.GT.U32.AND.EX P4, PT, R94, RZ, PT, P4 ;  /* 0x000000ff5e00720c */ /* 0x000fe40003f84140 */
[----:B------:R-:W-:-:S02]  /*1c20*/  FSEL R72, R48, -INF , !P3 ;  /* 0xff80000030487808 */ /* 0x000fc40005800000 */
[----:B------:R-:W-:Y:S02]  /*1c30*/  FSEL R77, R77, -INF , !P5 ;  /* 0xff8000004d4d7808 */ /* 0x000fe40006800000 */
[----:B------:R-:W-:Y:S01]  /*1c40*/  FMNMX3 R50, R50, R57, R64, !PT ;  /* 0x0000003932327276 */ /* 0x000fe20007800040 */
[----:B------:R-:W-:Y:S01]  /*1c50*/  FMUL R29, R29, UR10 ;  /* 0x0000000a1d1d7c20 */ /* 0x000fe20008400000 */
[----:B------:R-:W-:Y:S02]  /*1c60*/  ISETP.GT.U32.AND.EX P2, PT, R94, RZ, PT, P2 ;  /* 0x000000ff5e00720c */ /* 0x000fe40003f44120 */
[----:B------:R-:W-:Y:S02]  /*1c70*/  FSEL R70, R70, -INF , !P0 ;  /* 0xff80000046467808 */ /* 0x000fe40004000000 */
[----:B------:R-:W-:Y:S02]  /*1c80*/  FSEL R67, R28, -INF , !P4 ;  /* 0xff8000001c437808 */ /* 0x000fe40006000000 */
[----:B------:R-:W-:-:S02]  /*1c90*/  FMNMX3 R50, R50, R72, R77, !PT ;  /* 0x0000004832327276 */ /* 0x000fc4000780004d */
[----:B------:R-:W-:Y:S02]  /*1ca0*/  FSEL R29, R29, -INF , !P2 ;  /* 0xff8000001d1d7808 */ /* 0x000fe40005000000 */
[----:B------:R-:W-:-:S04]  /*1cb0*/  FMNMX3 R50, R50, R70, R67, !PT ;  /* 0x0000004632327276 */ /* 0x000fc80007800043 */
[----:B------:R-:W-:Y:S02]  /*1cc0*/  FMNMX R50, R29, R50, !PT ;  /* 0x000000321d327209 */ /* 0x000fe40007800000 */
[----:B0-----:R-:W-:-:S03]  /*1cd0*/  FMNMX R54, R52, R55, !PT ;  /* 0x0000003734367209 */ /* 0x001fc60007800000 */
[----:B------:R-:W0:Y:S04]  /*1ce0*/  SHFL.BFLY PT, R55, R50, 0x2, 0x1f ;  /* 0x0c401f0032377f89 */ /* 0x000e2800000e0000 */
[----:B------:R-:W1:Y:S01]  /*1cf0*/  SHFL.BFLY PT, R28, R54, 0x1, 0x1f ;  /* 0x0c201f00361c7f89 */ /* 0x000e6200000e0000 */
[----:B0-----:R-:W-:-:S05]  /*1d00*/  FMNMX R48, R50, R55, !PT ;  /* 0x0000003732307209 */ /* 0x001fca0007800000 */
[----:B------:R-:W0:Y:S01]  /*1d10*/  SHFL.BFLY PT, R52, R48, 0x1, 0x1f ;  /* 0x0c201f0030347f89 */ /* 0x000e2200000e0000 */
[----:B-1----:R-:W-:-:S05]  /*1d20*/  FMNMX3 R28, R54, R28, R3, !PT ;  /* 0x0000001c361c7276 */ /* 0x002fca0007800003 */
[----:B------:R-:W-:-:S04]  /*1d30*/  FADD R30, R30, -R28 ;  /* 0x8000001c1e1e7221 */ /* 0x000fc80000000000 */
[----:B------:R-:W-:Y:S01]  /*1d40*/  FMUL R75, R30, 1.4426950216293334961 ;  /* 0x3fb8aa3b1e4b7820 */ /* 0x000fe20000400000 */
[--C-:B------:R-:W-:Y:S01]  /*1d50*/  FADD R51, R51, -R28.reuse ;  /* 0x8000001c33337221 */ /* 0x100fe20000000000 */
[----:B------:R-:W-:Y:S01]  /*1d60*/  FADD R53, R53, -R28 ;  /* 0x8000001c35357221 */ /* 0x000fe20000000000 */
[----:B----4-:R-:W-:Y:S01]  /*1d70*/  STS.U16 [R8+UR8+0x4400], R95 ;  /* 0x0044005f08007988 */ /* 0x010fe20008000408 */
[----:B0-----:R-:W-:-:S05]  /*1d80*/  FMNMX3 R30, R48, R52, R15, !PT ;  /* 0x00000034301e7276 */ /* 0x001fca000780000f */
[----:B------:R-:W-:Y:S01]  /*1d90*/  FADD R15, -R30, R15 ;  /* 0x0000000f1e0f7221 */ /* 0x000fe20000000100 */
[----:B------:R0:W-:Y:S01]  /*1da0*/  STS.U16 [R8+UR8+0x4800], R97 ;  /* 0x0048006108007988 */ /* 0x0001e20008000408 */
[----:B------:R-:W-:Y:S02]  /*1db0*/  FMUL R51, R51, 1.4426950216293334961 ;  /* 0x3fb8aa3b33337820 */ /* 0x000fe40000400000 */
[----:B------:R-:W-:Y:S01]  /*1dc0*/  FMUL R15, R15, 1.4426950216293334961 ;  /* 0x3fb8aa3b0f0f7820 */ /* 0x000fe20000400000 */
[----:B------:R1:W-:Y:S01]  /*1dd0*/  STS.U16 [R8+UR8+0x4c00], R99 ;  /* 0x004c006308007988 */ /* 0x0003e20008000408 */
[----:B------:R-:W-:Y:S02]  /*1de0*/  FMUL R53, R53, 1.4426950216293334961 ;  /* 0x3fb8aa3b35357820 */ /* 0x000fe40000400000 */
[----:B------:R-:W-:Y:S08]  /*1df0*/  MUFU.EX2 R51, R51 ;  /* 0x0000003300337308 */ /* 0x000ff00000000800 */
[----:B------:R-:W2:Y:S01]  /*1e00*/  MUFU.EX2 R15, R15 ;  /* 0x0000000f000f7308 */ /* 0x000ea20000000800 */
[----:B------:R-:W-:-:S07]  /*1e10*/  FADD R41, R41, -R30 ;  /* 0x8000001e29297221 */ /* 0x000fce0000000000 */
[----:B------:R-:W3:Y:S01]  /*1e20*/  MUFU.EX2 R100, R53 ;  /* 0x0000003500647308 */ /* 0x000ee20000000800 */
[----:B------:R-:W-:Y:S01]  /*1e30*/  BAR.SYNC.DEFER_BLOCKING 0x0 ;  /* 0x0000000000007b1d */ /* 0x000fe20000010000 */
[----:B------:R-:W-:Y:S01]  /*1e40*/  FADD R49, R49, -R30 ;  /* 0x8000001e31317221 */ /* 0x000fe20000000000 */
[----:B------:R-:W-:-:S03]  /*1e50*/  FMUL R41, R41, 1.4426950216293334961 ;  /* 0x3fb8aa3b29297820 */ /* 0x000fc60000400000 */
[----:B------:R-:W-:Y:S02]  /*1e60*/  FMUL R49, R49, 1.4426950216293334961 ;  /* 0x3fb8aa3b31317820 */ /* 0x000fe40000400000 */
[----:B------:R2:W-:Y:S01]  /*1e70*/  MUFU.EX2 R101, R41 ;  /* 0x0000002900657308 */ /* 0x0005e20000000800 */
[----:B------:R-:W-:Y:S01]  /*1e80*/  FADD R3, -R28, R3 ;  /* 0x000000031c037221 */ /* 0x000fe20000000100 */
[----:B--2---:R-:W-:Y:S01]  /*1e90*/  FMUL R41, R15, R17 ;  /* 0x000000110f297220 */ /* 0x004fe20000400000 */
[----:B---3--:R-:W-:-:S05]  /*1ea0*/  F2FP.BF16.F32.PACK_AB R17, R51, R100 ;  /* 0x000000643311723e */ /* 0x008fca00000010ff */
[----:B0-----:R0:W-:Y:S01]  /*1eb0*/  MUFU.EX2 R97, R49 ;  /* 0x0000003100617308 */ /* 0x0011e20000000800 */
[----:B------:R-:W-:Y:S01]  /*1ec0*/  FADD R100, R100, R51 ;  /* 0x0000003364647221 */ /* 0x000fe20000000000 */
[----:B------:R-:W-:Y:S01]  /*1ed0*/  FADD R43, R43, -R28 ;  /* 0x8000001c2b2b7221 */ /* 0x000fe20000000000 */
[--C-:B------:R-:W-:Y:S01]  /*1ee0*/  FADD R46, R46, -R30.reuse ;  /* 0x8000001e2e2e7221 */ /* 0x100fe20000000000 */
[--C-:B------:R-:W-:Y:S01]  /*1ef0*/  FADD R47, R47, -R30.reuse ;  /* 0x8000001e2f2f7221 */ /* 0x100fe20000000000 */
[----:B------:R-:W-:-:S03]  /*1f00*/  FADD R39, R39, -R30 ;  /* 0x8000001e27277221 */ /* 0x000fc60000000000 */
[----:B------:R-:W-:Y:S01]  /*1f10*/  MUFU.EX2 R75, R75 ;  /* 0x0000004b004b7308 */ /* 0x000fe20000000800 */
[----:B0-----:R-:W0:Y:S01]  /*1f20*/  LDSM.16.M88.4 R48, [R11+UR8+0x4400] ;  /* 0x004400080b30783b */ /* 0x001e220008000200 */
[----:B------:R-:W-:Y:S01]  /*1f30*/  FMUL R3, R3, 1.4426950216293334961 ;  /* 0x3fb8aa3b03037820 */ /* 0x000fe20000400000 */
[----:B------:R-:W-:Y:S01]  /*1f40*/  FMUL R43, R43, 1.4426950216293334961 ;  /* 0x3fb8aa3b2b2b7820 */ /* 0x000fe20000400000 */
[----:B------:R-:W-:Y:S01]  /*1f50*/  FMUL R46, R46, 1.4426950216293334961 ;  /* 0x3fb8aa3b2e2e7820 */ /* 0x000fe20000400000 */
[----:B------:R-:W-:Y:S01]  /*1f60*/  FMUL R47, R47, 1.4426950216293334961 ;  /* 0x3fb8aa3b2f2f7820 */ /* 0x000fe20000400000 */
[----:B------:R-:W-:Y:S01]  /*1f70*/  FMUL R39, R39, 1.4426950216293334961 ;  /* 0x3fb8aa3b27277820 */ /* 0x000fe20000400000 */
[----:B------:R-:W-:Y:S01]  /*1f80*/  FADD R42, R42, -R28 ;  /* 0x8000001c2a2a7221 */ /* 0x000fe20000000000 */
[----:B------:R-:W2:Y:S01]  /*1f90*/  MUFU.EX2 R3, R3 ;  /* 0x0000000300037308 */ /* 0x000ea20000000800 */
[----:B------:R-:W-:Y:S01]  /*1fa0*/  FADD R40, R40, -R30 ;  /* 0x8000001e28287221 */ /* 0x000fe20000000000 */
[--C-:B------:R-:W-:Y:S01]  /*1fb0*/  FADD R36, R36, -R28.reuse ;  /* 0x8000001c24247221 */ /* 0x100fe20000000000 */
[--C-:B------:R-:W-:Y:S01]  /*1fc0*/  FADD R45, R45, -R28.reuse ;  /* 0x8000001c2d2d7221 */ /* 0x100fe20000000000 */
[----:B------:R-:W-:Y:S01]  /*1fd0*/  FADD R44, R44, -R28 ;  /* 0x8000001c2c2c7221 */ /* 0x000fe20000000000 */
[--C-:B------:R-:W-:Y:S01]  /*1fe0*/  FADD R37, R37, -R30.reuse ;  /* 0x8000001e25257221 */ /* 0x100fe20000000000 */
[----:B------:R-:W-:Y:S01]  /*1ff0*/  FADD R38, R38, -R30 ;  /* 0x8000001e26267221 */ /* 0x000fe20000000000 */
[----:B------:R-:W3:Y:S01]  /*2000*/  LDSM.16.M88.4 R52, [R11+UR8+0x4000] ;  /* 0x004000080b34783b */ /* 0x000ee20008000200 */
[----:B------:R2:W4:Y:S08]  /*2010*/  MUFU.EX2 R68, R43 ;  /* 0x0000002b00447308 */ /* 0x0005300000000800 */
[----:B------:R-:W-:Y:S08]  /*2020*/  MUFU.EX2 R98, R46 ;  /* 0x0000002e00627308 */ /* 0x000ff00000000800 */
[----:B------:R-:W-:Y:S08]  /*2030*/  MUFU.EX2 R96, R47 ;  /* 0x0000002f00607308 */ /* 0x000ff00000000800 */
[----:B------:R-:W5:Y:S01]  /*2040*/  MUFU.EX2 R95, R39 ;  /* 0x00000027005f7308 */ /* 0x000f620000000800 */
[----:B------:R-:W-:Y:S01]  /*2050*/  FMUL R42, R42, 1.4426950216293334961 ;  /* 0x3fb8aa3b2a2a7820 */ /* 0x000fe20000400000 */
[----:B------:R-:W-:Y:S01]  /*2060*/  FMUL R40, R40, 1.4426950216293334961 ;  /* 0x3fb8aa3b28287820 */ /* 0x000fe20000400000 */
[----:B-1----:R-:W-:Y:S01]  /*2070*/  FMUL R99, R36, 1.4426950216293334961 ;  /* 0x3fb8aa3b24637820 */ /* 0x002fe20000400000 */
[----:B------:R-:W-:Y:S01]  /*2080*/  FMUL R45, R45, 1.4426950216293334961 ;  /* 0x3fb8aa3b2d2d7820 */ /* 0x000fe20000400000 */
[----:B------:R-:W-:Y:S01]  /*2090*/  FMUL R44, R44, 1.4426950216293334961 ;  /* 0x3fb8aa3b2c2c7820 */ /* 0x000fe20000400000 */
[----:B------:R-:W-:Y:S01]  /*20a0*/  FMUL R37, R37, 1.4426950216293334961 ;  /* 0x3fb8aa3b25257820 */ /* 0x000fe20000400000 */
[----:B------:R-:W-:Y:S01]  /*20b0*/  FMUL R38, R38, 1.4426950216293334961 ;  /* 0x3fb8aa3b26267820 */ /* 0x000fe20000400000 */
[----:B------:R1:W-:Y:S01]  /*20c0*/  MUFU.EX2 R73, R42 ;  /* 0x0000002a00497308 */ /* 0x0003e20000000800 */
[C---:B--2---:R-:W-:Y:S01]  /*20d0*/  FMUL R43, R3.reuse, R19 ;  /* 0x00000013032b7220 */ /* 0x044fe20000400000 */
[----:B----4-:R-:W-:Y:S01]  /*20e0*/  F2FP.BF16.F32.PACK_AB R19, R68, R75 ;  /* 0x0000004b4413723e */ /* 0x010fe200000010ff */
[C---:B------:R-:W-:Y:S01]  /*20f0*/  FMUL R22, R3.reuse, R22 ;  /* 0x0000001603167220 */ /* 0x040fe20000400000 */
[----:B------:R-:W-:Y:S01]  /*2100*/  FMUL R23, R3, R23 ;  /* 0x0000001703177220 */ /* 0x000fe20000400000 */
[C---:B------:R-:W-:Y:S01]  /*2110*/  FMUL R20, R15.reuse, R20 ;  /* 0x000000140f147220 */ /* 0x040fe20000400000 */
[----:B------:R-:W-:-:S02]  /*2120*/  FMUL R21, R15, R21 ;  /* 0x000000150f157220 */ /* 0x000fc40000400000 */
[----:B------:R2:W4:Y:S01]  /*2130*/  MUFU.EX2 R94, R40 ;  /* 0x00000028005e7308 */ /* 0x0005220000000800 */
[----:B-1----:R-:W-:Y:S01]  /*2140*/  FMUL R42, R3, R18 ;  /* 0x00000012032a7220 */ /* 0x002fe20000400000 */
[----:B-----5:R-:W-:Y:S01]  /*2150*/  F2FP.BF16.F32.PACK_AB R18, R95, R96 ;  /* 0x000000605f12723e */ /* 0x020fe200000010ff */
[----:B--2---:R-:W-:Y:S01]  /*2160*/  FMUL R40, R15, R16 ;  /* 0x000000100f287220 */ /* 0x004fe20000400000 */
[----:B------:R-:W-:-:S04]  /*2170*/  F2FP.BF16.F32.PACK_AB R16, R97, R98 ;  /* 0x000000626110723e */ /* 0x000fc800000010ff */
[----:B------:R-:W1:Y:S08]  /*2180*/  MUFU.EX2 R66, R45 ;  /* 0x0000002d00427308 */ /* 0x000e700000000800 */
[----:B------:R2:W-:Y:S01]  /*2190*/  MUFU.EX2 R74, R44 ;  /* 0x0000002c004a7308 */ /* 0x0005e20000000800 */
[----:B0-----:R-:W-:Y:S07]  /*21a0*/  HMMA.16816.F32.BF16 R20, R16, R48, R20 ;  /* 0x000000301014723c */ /* 0x001fee0000041814 */
[----:B------:R1:W-:Y:S08]  /*21b0*/  MUFU.EX2 R71, R37 ;  /* 0x0000002500477308 */ /* 0x0003f00000000800 */
[----:B------:R-:W0:Y:S08]  /*21c0*/  MUFU.EX2 R62, R38 ;  /* 0x00000026003e7308 */ /* 0x000e300000000800 */
[----:B------:R-:W5:Y:S01]  /*21d0*/  MUFU.EX2 R99, R99 ;  /* 0x0000006300637308 */ /* 0x000f620000000800 */
[----:B----4-:R-:W-:Y:S01]  /*21e0*/  F2FP.BF16.F32.PACK_AB R36, R101, R94 ;  /* 0x0000005e6524723e */ /* 0x010fe200000010ff */
[----:B--2---:R-:W2:Y:S01]  /*21f0*/  LDSM.16.M88.4 R44, [R11+UR8+0x4800] ;  /* 0x004800080b2c783b */ /* 0x004ea20008000200 */
[----:B-1----:R-:W-:-:S02]  /*2200*/  F2FP.BF16.F32.PACK_AB R37, R66, R73 ;  /* 0x000000494225723e */ /* 0x002fc400000010ff */
[----:B0-----:R-:W-:Y:S02]  /*2210*/  F2FP.BF16.F32.PACK_AB R38, R62, R71 ;  /* 0x000000473e26723e */ /* 0x001fe400000010ff */
[----:B-----5:R-:W-:-:S07]  /*2220*/  F2FP.BF16.F32.PACK_AB R39, R99, R74 ;  /* 0x0000004a6327723e */ /* 0x020fce00000010ff */
[----:B------:R-:W-:Y:S01]  /*2230*/  HMMA.16816.F32.BF16 R48, R36, R50, R20 ;  /* 0x000000322430723c */ /* 0x000fe20000041814 */
[C---:B------:R-:W-:Y:S01]  /*2240*/  FMUL R22, R3.reuse, R26 ;  /* 0x0000001a03167220 */ /* 0x040fe20000400000 */
[----:B------:R-:W-:Y:S01]  /*2250*/  FMUL R23, R3, R27 ;  /* 0x0000001b03177220 */ /* 0x000fe20000400000 */
[C---:B------:R-:W-:Y:S01]  /*2260*/  FMUL R20, R15.reuse, R24 ;  /* 0x000000180f147220 */ /* 0x040fe20000400000 */
[----:B------:R-:W-:Y:S02]  /*2270*/  FMUL R21, R15, R25 ;  /* 0x000000190f157220 */ /* 0x000fe40000400000 */
[----:B------:R-:W0:Y:S02]  /*2280*/  LDSM.16.M88.4 R24, [R11+UR8+0x4c00] ;  /* 0x004c00080b18783b */ /* 0x000e240008000200 */
[----:B---3--:R-:W-:Y:S01]  /*2290*/  HMMA.16816.F32.BF16 R40, R16, R52, R40 ;  /* 0x000000341028723c */ /* 0x008fe20000041828 */
[----:B------:R-:W-:Y:S01]  /*22a0*/  FADD R65, R65, -R28 ;  /* 0x8000001c41417221 */ /* 0x000fe20000000000 */
[----:B------:R-:W-:Y:S01]  /*22b0*/  FADD R97, R98, R97 ;  /* 0x0000006162617221 */ /* 0x000fe20000000000 */
[----:B------:R-:W-:Y:S01]  /*22c0*/  FADD R75, R75, R100 ;  /* 0x000000644b4b7221 */ /* 0x000fe20000000000 */
[----:B------:R-:W-:Y:S01]  /*22d0*/  FADD R56, R56, -R28 ;  /* 0x8000001c38387221 */ /* 0x000fe20000000000 */
[----:B------:R-:W-:Y:S01]  /*22e0*/  FADD R69, R69, -R30 ;  /* 0x8000001e45457221 */ /* 0x000fe20000000000 */
[C---:B------:R-:W-:Y:S01]  /*22f0*/  FMUL R34, R3.reuse, R34 ;  /* 0x0000002203227220 */ /* 0x040fe20000400000 */
[----:B------:R-:W-:Y:S01]  /*2300*/  FMUL R35, R3, R35 ;  /* 0x0000002303237220 */ /* 0x000fe20000400000 */
[C---:B------:R-:W-:Y:S01]  /*2310*/  FMUL R32, R15.reuse, R32 ;  /* 0x000000200f207220 */ /* 0x040fe20000400000 */
[----:B------:R-:W-:Y:S01]  /*2320*/  FMUL R33, R15, R33 ;  /* 0x000000210f217220 */ /* 0x000fe20000400000 */
[--C-:B------:R-:W-:Y:S01]  /*2330*/  FADD R60, R60, -R28.reuse ;  /* 0x8000001c3c3c7221 */ /* 0x100fe20000000000 */
[----:B------:R-:W-:Y:S01]  /*2340*/  FADD R96, R96, R97 ;  /* 0x0000006160607221 */ /* 0x000fe20000000000 */
[----:B------:R-:W-:Y:S01]  /*2350*/  FADD R68, R68, R75 ;  /* 0x0000004b44447221 */ /* 0x000fe20000000000 */
[----:B------:R-:W-:-:S07]  /*2360*/  FADD R59, R59, -R28 ;  /* 0x8000001c3b3b7221 */ /* 0x000fce0000000000 */
[----:B------:R-:W-:Y:S01]  /*2370*/  HMMA.16816.F32.BF16 R52, R36, R54, R40 ;  /* 0x000000362434723c */ /* 0x000fe20000041828 */
[----:B------:R-:W-:Y:S01]  /*2380*/  FMUL R41, R65, 1.4426950216293334961 ;  /* 0x3fb8aa3b41297820 */ /* 0x000fe20000400000 */
[----:B------:R-:W-:Y:S01]  /*2390*/  FMUL R42, R56, 1.4426950216293334961 ;  /* 0x3fb8aa3b382a7820 */ /* 0x000fe20000400000 */
[----:B------:R-:W-:Y:S01]  /*23a0*/  FMUL R40, R69, 1.4426950216293334961 ;  /* 0x3fb8aa3b45287820 */ /* 0x000fe20000400000 */
[----:B------:R-:W-:Y:S01]  /*23b0*/  FADD R57, R57, -R30 ;  /* 0x8000001e39397221 */ /* 0x000fe20000000000 */
[----:B------:R-:W-:Y:S01]  /*23c0*/  FMUL R60, R60, 1.4426950216293334961 ;  /* 0x3fb8aa3b3c3c7820 */ /* 0x000fe20000400000 */
[----:B------:R-:W-:Y:S01]  /*23d0*/  FADD R95, R95, R96 ;  /* 0x000000605f5f7221 */ /* 0x000fe20000000000 */
[----:B------:R-:W1:Y:S01]  /*23e0*/  MUFU.EX2 R41, R41 ;  /* 0x0000002900297308 */ /* 0x000e620000000800 */
[C---:B--2---:R-:W-:Y:S01]  /*23f0*/  HMMA.16816.F32.BF16 R20, R16.reuse, R44, R20 ;  /* 0x0000002c1014723c */ /* 0x044fe20000041814 */
[----:B------:R-:W-:Y:S01]  /*2400*/  FADD R73, R73, R68 ;  /* 0x0000004449497221 */ /* 0x000fe20000000000 */
[----:B------:R-:W-:Y:S01]  /*2410*/  FMUL R43, R59, 1.4426950216293334961 ;  /* 0x3fb8aa3b3b2b7820 */ /* 0x000fe20000400000 */
[----:B------:R-:W-:Y:S01]  /*2420*/  FADD R61, R61, -R28 ;  /* 0x8000001c3d3d7221 */ /* 0x000fe20000000000 */
[----:B------:R-:W-:Y:S01]  /*2430*/  FADD R64, R64, -R30 ;  /* 0x8000001e40407221 */ /* 0x000fe20000000000 */
[--C-:B------:R-:W-:Y:S01]  /*2440*/  FADD R58, R58, -R28.reuse ;  /* 0x8000001c3a3a7221 */ /* 0x100fe20000000000 */
[----:B------:R-:W-:Y:S01]  /*2450*/  FMUL R57, R57, 1.4426950216293334961 ;  /* 0x3fb8aa3b39397820 */ /* 0x000fe20000400000 */
[----:B------:R-:W2:Y:S01]  /*2460*/  MUFU.EX2 R42, R42 ;  /* 0x0000002a002a7308 */ /* 0x000ea20000000800 */
[--C-:B------:R-:W-:Y:S01]  /*2470*/  FADD R63, R63, -R28.reuse ;  /* 0x8000001c3f3f7221 */ /* 0x100fe20000000000 */
[----:B0-----:R-:W-:Y:S01]  /*2480*/  HMMA.16816.F32.BF16 R32, R16, R24, R32 ;  /* 0x000000181020723c */ /* 0x001fe20000041820 */
[----:B------:R-:W-:Y:S01]  /*2490*/  FADD R16, R31, -R28 ;  /* 0x8000001c1f107221 */ /* 0x000fe20000000000 */
[----:B------:R-:W-:Y:S01]  /*24a0*/  FADD R94, R94, R95 ;  /* 0x0000005f5e5e7221 */ /* 0x000fe20000000000 */
[----:B------:R-:W-:-:S03]  /*24b0*/  FADD R73, R66, R73 ;  /* 0x0000004942497221 */ /* 0x000fc60000000000 */
[----:B------:R-:W-:Y:S01]  /*24c0*/  MUFU.EX2 R40, R40 ;  /* 0x0000002800287308 */ /* 0x000fe20000000800 */
[----:B------:R-:W-:Y:S01]  /*24d0*/  FADD R72, R72, -R30 ;  /* 0x8000001e48487221 */ /* 0x000fe20000000000 */
[----:B------:R-:W-:Y:S01]  /*24e0*/  FMUL R56, R61, 1.4426950216293334961 ;  /* 0x3fb8aa3b3d387820 */ /* 0x000fe20000400000 */
[----:B------:R-:W-:Y:S01]  /*24f0*/  FMUL R58, R58, 1.4426950216293334961 ;  /* 0x3fb8aa3b3a3a7820 */ /* 0x000fe20000400000 */
[----:B------:R-:W-:-:S04]  /*2500*/  FMUL R59, R63, 1.4426950216293334961 ;  /* 0x3fb8aa3b3f3b7820 */ /* 0x000fc80000400000 */
[----:B------:R0:W-:Y:S01]  /*2510*/  MUFU.EX2 R31, R60 ;  /* 0x0000003c001f7308 */ /* 0x0001e20000000800 */
[----:B------:R-:W-:Y:S01]  /*2520*/  FADD R94, R101, R94 ;  /* 0x0000005e655e7221 */ /* 0x000fe20000000000 */
[----:B------:R-:W-:Y:S01]  /*2530*/  FADD R74, R74, R73 ;  /* 0x000000494a4a7221 */ /* 0x000fe20000000000 */
[----:B------:R-:W-:Y:S01]  /*2540*/  FMUL R63, R72, 1.4426950216293334961 ;  /* 0x3fb8aa3b483f7820 */ /* 0x000fe20000400000 */
[----:B0-----:R-:W-:-:S04]  /*2550*/  FMUL R60, R64, 1.4426950216293334961 ;  /* 0x3fb8aa3b403c7820 */ /* 0x001fc80000400000 */
[----:B------:R-:W0:Y:S01]  /*2560*/  MUFU.EX2 R43, R43 ;  /* 0x0000002b002b7308 */ /* 0x000e220000000800 */
[----:B------:R-:W-:Y:S01]  /*2570*/  FADD R77, R77, -R30 ;  /* 0x8000001e4d4d7221 */ /* 0x000fe20000000000 */
[----:B------:R-:W-:Y:S01]  /*2580*/  FADD R71, R71, R94 ;  /* 0x0000005e47477221 */ /* 0x000fe20000000000 */
[----:B------:R-:W-:-:S05]  /*2590*/  FADD R74, R99, R74 ;  /* 0x0000004a634a7221 */ /* 0x000fca0000000000 */
[----:B------:R-:W3:Y:S01]  /*25a0*/  MUFU.EX2 R61, R57 ;  /* 0x00000039003d7308 */ /* 0x000ee20000000800 */
[----:B------:R-:W-:Y:S01]  /*25b0*/  FMUL R16, R16, 1.4426950216293334961 ;  /* 0x3fb8aa3b10107820 */ /* 0x000fe20000400000 */
[----:B------:R-:W-:Y:S01]  /*25c0*/  FMUL R77, R77, 1.4426950216293334961 ;  /* 0x3fb8aa3b4d4d7820 */ /* 0x000fe20000400000 */
[----:B------:R-:W-:-:S05]  /*25d0*/  FADD R71, R62, R71 ;  /* 0x000000473e477221 */ /* 0x000fca0000000000 */
[----:B------:R-:W4:Y:S01]  /*25e0*/  MUFU.EX2 R102, R58 ;  /* 0x0000003a00667308 */ /* 0x000f220000000800 */
[----:B-1----:R-:W-:-:S07]  /*25f0*/  FADD R17, R41, R74 ;  /* 0x0000004a29117221 */ /* 0x002fce0000000000 */
[----:B------:R-:W1:Y:S01]  /*2600*/  MUFU.EX2 R60, R60 ;  /* 0x0000003c003c7308 */ /* 0x000e620000000800 */
[----:B------:R-:W-:Y:S01]  /*2610*/  FADD R70, R70, -R30 ;  /* 0x8000001e46467221 */ /* 0x000fe20000000000 */
[----:B------:R-:W-:Y:S01]  /*2620*/  HMMA.16816.F32.BF16 R44, R36, R46, R20 ;  /* 0x0000002e242c723c */ /* 0x000fe20000041814 */
[----:B--2---:R-:W-:-:S05]  /*2630*/  FADD R22, R42, R17 ;  /* 0x000000112a167221 */ /* 0x004fca0000000000 */
[----:B------:R-:W-:Y:S01]  /*2640*/  MUFU.EX2 R56, R56 ;  /* 0x0000003800387308 */ /* 0x000fe20000000800 */
[----:B------:R-:W-:-:S07]  /*2650*/  FMUL R64, R70, 1.4426950216293334961 ;  /* 0x3fb8aa3b46407820 */ /* 0x000fce0000400000 */
[----:B------:R-:W2:Y:S01]  /*2660*/  MUFU.EX2 R63, R63 ;  /* 0x0000003f003f7308 */ /* 0x000ea20000000800 */
[----:B------:R-:W-:Y:S01]  /*2670*/  FADD R67, R67, -R30 ;  /* 0x8000001e43437221 */ /* 0x000fe20000000000 */
[----:B0-----:R-:W-:-:S06]  /*2680*/  FADD R25, R43, R22 ;  /* 0x000000162b197221 */ /* 0x001fcc0000000000 */
[----:B------:R0:W-:Y:S01]  /*2690*/  MUFU.EX2 R58, R16 ;  /* 0x00000010003a7308 */ /* 0x0001e20000000800 */
[----:B------:R-:W-:-:S07]  /*26a0*/  FADD R20, R29, -R30 ;  /* 0x8000001e1d147221 */ /* 0x000fce0000000000 */
[----:B------:R-:W-:Y:S01]  /*26b0*/  MUFU.EX2 R59, R59 ;  /* 0x0000003b003b7308 */ /* 0x000fe20000000800 */
[----:B0-----:R-:W-:-:S07]  /*26c0*/  FADD R16, R40, R71 ;  /* 0x0000004728107221 */ /* 0x001fce0000000000 */
[----:B------:R-:W0:Y:S01]  /*26d0*/  MUFU.EX2 R57, R77 ;  /* 0x0000004d00397308 */ /* 0x000e220000000800 */
[----:B---3--:R-:W-:Y:S01]  /*26e0*/  FADD R21, R61, R16 ;  /* 0x000000103d157221 */ /* 0x008fe20000000000 */
[----:B------:R-:W-:Y:S01]  /*26f0*/  HMMA.16816.F32.BF16 R36, R36, R26, R32 ;  /* 0x0000001a2424723c */ /* 0x000fe20000041820 */
[----:B------:R-:W-:Y:S01]  /*2700*/  FMUL R67, R67, 1.4426950216293334961 ;  /* 0x3fb8aa3b43437820 */ /* 0x000fe20000400000 */
[----:B----4-:R-:W-:Y:S01]  /*2710*/  FADD R33, R102, R25 ;  /* 0x0000001966217221 */ /* 0x010fe20000000000 */
[----:B-1----:R-:W-:Y:S01]  /*2720*/  FADD R24, R60, R21 ;  /* 0x000000153c187221 */ /* 0x002fe20000000000 */
[----:B------:R-:W-:Y:S01]  /*2730*/  FMUL R62, R20, 1.4426950216293334961 ;  /* 0x3fb8aa3b143e7820 */ /* 0x000fe20000400000 */
[----:B------:R-:W1:Y:S01]  /*2740*/  LDSM.16.M88.4 R16, [R13+UR8+0x4000] ;  /* 0x004000080d10783b */ /* 0x000e620008000200 */
[----:B------:R-:W3:Y:S01]  /*2750*/  MUFU.EX2 R64, R64 ;  /* 0x0000004000407308 */ /* 0x000ee20000000800 */
[----:B--2---:R-:W-:Y:S01]  /*2760*/  FADD R32, R63, R24 ;  /* 0x000000183f207221 */ /* 0x004fe20000000000 */
[----:B------:R-:W-:Y:S01]  /*2770*/  FADD R34, R56, R33 ;  /* 0x0000002138227221 */ /* 0x000fe20000000000 */
[----:B------:R-:W2:Y:S05]  /*2780*/  LDSM.16.M88.4 R20, [R13+UR8+0x4400] ;  /* 0x004400080d14783b */ /* 0x000eaa0008000200 */
[----:B------:R4:W5:Y:S01]  /*2790*/  MUFU.EX2 R29, R67 ;  /* 0x00000043001d7308 */ /* 0x0009620000000800 */
[----:B0-----:R-:W-:Y:S01]  /*27a0*/  FADD R65, R57, R32 ;  /* 0x0000002039417221 */ /* 0x001fe20000000000 */
[----:B------:R-:W-:Y:S01]  /*27b0*/  FADD R68, R59, R34 ;  /* 0x000000223b447221 */ /* 0x000fe20000000000 */
[----:B------:R-:W-:Y:S04]  /*27c0*/  LDSM.16.M88.4 R24, [R13+UR8+0x4800] ;  /* 0x004800080d18783b */ /* 0x000fe80008000200 */
[----:B------:R-:W-:Y:S01]  /*27d0*/  LDSM.16.M88.4 R32, [R13+UR8+0x4c00] ;  /* 0x004c00080d20783b */ /* 0x000fe20008000200 */
[----:B------:R-:W0:Y:S01]  /*27e0*/  MUFU.EX2 R62, R62 ;  /* 0x0000003e003e7308 */ /* 0x000e220000000800 */
[----:B---3--:R-:W-:Y:S01]  /*27f0*/  FADD R66, R64, R65 ;  /* 0x0000004140427221 */ /* 0x008fe20000000000 */
[----:B----4-:R-:W-:-:S03]  /*2800*/  FADD R67, R31, R68 ;  /* 0x000000441f437221 */ /* 0x010fc60000000000 */
[----:B-----5:R-:W-:Y:S01]  /*2810*/  FADD R65, R29, R66 ;  /* 0x000000421d417221 */ /* 0x020fe20000000000 */
[----:B------:R-:W-:-:S03]  /*2820*/  FADD R67, R58, R67 ;  /* 0x000000433a437221 */ /* 0x000fc60000000000 */
[----:B0-----:R-:W-:Y:S02]  /*2830*/  FADD R65, R62, R65 ;  /* 0x000000413e417221 */ /* 0x001fe40000000000 */
[----:B------:R-:W0:Y:S04]  /*2840*/  SHFL.BFLY PT, R68, R67, 0x2, 0x1f ;  /* 0x0c401f0043447f89 */ /* 0x000e2800000e0000 */
[----:B------:R-:W3:Y:S01]  /*2850*/  SHFL.BFLY PT, R66, R65, 0x2, 0x1f ;  /* 0x0c401f0041427f89 */ /* 0x000ee200000e0000 */
[----:B------:R-:W-:Y:S02]  /*2860*/  F2FP.BF16.F32.PACK_AB R41, R42, R41 ;  /* 0x000000292a29723e */ /* 0x000fe400000010ff */
[----:B------:R-:W-:Y:S02]  /*2870*/  F2FP.BF16.F32.PACK_AB R40, R61, R40 ;  /* 0x000000283d28723e */ /* 0x000fe400000010ff */
[----:B------:R-:W-:-:S02]  /*2880*/  F2FP.BF16.F32.PACK_AB R42, R63, R60 ;  /* 0x0000003c3f2a723e */ /* 0x000fc400000010ff */
[----:B------:R-:W-:-:S07]  /*2890*/  F2FP.BF16.F32.PACK_AB R43, R102, R43 ;  /* 0x0000002b662b723e */ /* 0x000fce00000010ff */
[C---:B-1----:R-:W-:Y:S08]  /*28a0*/  HMMA.16816.F32.BF16 R52, R40.reuse, R16, R52 ;  /* 0x000000102834723c */ /* 0x042ff00000041834 */
[----:B--2---:R-:W-:Y:S01]  /*28b0*/  HMMA.16816.F32.BF16 R48, R40, R20, R48 ;  /* 0x000000142830723c */ /* 0x004fe20000041830 */
[----:B0-----:R-:W-:Y:S01]  /*28c0*/  FADD R68, R67, R68 ;  /* 0x0000004443447221 */ /* 0x001fe20000000000 */
[----:B---3--:R-:W-:-:S06]  /*28d0*/  FADD R66, R65, R66 ;  /* 0x0000004241427221 */ /* 0x008fcc0000000000 */
[C---:B------:R-:W-:Y:S08]  /*28e0*/  HMMA.16816.F32.BF16 R44, R40.reuse, R24, R44 ;  /* 0x00000018282c723c */ /* 0x040ff0000004182c */
[----:B------:R-:W-:Y:S01]  /*28f0*/  HMMA.16816.F32.BF16 R36, R40, R32, R36 ;  /* 0x000000202824723c */ /* 0x000fe20000041824 */
[----:B------:R-:W0:Y:S04]  /*2900*/  SHFL.BFLY PT, R63, R68, 0x1, 0x1f ;  /* 0x0c201f00443f7f89 */ /* 0x000e2800000e0000 */
[----:B------:R-:W1:Y:S01]  /*2910*/  SHFL.BFLY PT, R61, R66, 0x1, 0x1f ;  /* 0x0c201f00423d7f89 */ /* 0x000e6200000e0000 */
[----:B------:R-:W-:-:S02]  /*2920*/  F2FP.BF16.F32.PACK_AB R40, R64, R57 ;  /* 0x000000394028723e */ /* 0x000fc400000010ff */
[----:B------:R-:W-:Y:S02]  /*2930*/  F2FP.BF16.F32.PACK_AB R41, R59, R56 ;  /* 0x000000383b29723e */ /* 0x000fe400000010ff */
[----:B------:R-:W-:Y:S02]  /*2940*/  F2FP.BF16.F32.PACK_AB R42, R62, R29 ;  /* 0x0000001d3e2a723e */ /* 0x000fe400000010ff */
[----:B------:R-:W-:Y:S01]  /*2950*/  F2FP.BF16.F32.PACK_AB R43, R58, R31 ;  /* 0x0000001f3a2b723e */ /* 0x000fe200000010ff */
[----:B------:R-:W-:-:S04]  /*2960*/  UIADD3 UR6, UP0, UPT, UR6, 0x40, URZ ;  /* 0x0000004006067890 */ /* 0x000fc8000ff1e0ff */
[----:B------:R-:W-:Y:S02]  /*2970*/  UIADD3.X UR7, UPT, UPT, URZ, UR7, URZ, UP0, !UPT ;  /* 0x00000007ff077290 */ /* 0x000fe400087fe4ff */
[----:B------:R-:W-:Y:S01]  /*2980*/  HMMA.16816.F32.BF16 R16, R40, R18, R52 ;  /* 0x000000122810723c */ /* 0x000fe20000041834 */
[----:B------:R-:W-:-:S07]  /*2990*/  UISETP.GE.U32.AND UP0, UPT, UR6, UR16, UPT ;  /* 0x000000100600728c */ /* 0x000fce000bf06070 */
[----:B------:R-:W-:Y:S01]  /*29a0*/  HMMA.16816.F32.BF16 R20, R40, R22, R48 ;  /* 0x000000162814723c */ /* 0x000fe20000041830 */
[----:B------:R-:W-:-:S07]  /*29b0*/  UISETP.GE.U32.AND.EX UP0, UPT, UR7, URZ, UPT, UP0 ;  /* 0x000000ff0700728c */ /* 0x000fce000bf06100 */
[C---:B------:R-:W-:Y:S08]  /*29c0*/  HMMA.16816.F32.BF16 R24, R40.reuse, R26, R44 ;  /* 0x0000001a2818723c */ /* 0x040ff0000004182c */
[----:B------:R-:W-:Y:S01]  /*29d0*/  HMMA.16816.F32.BF16 R32, R40, R34, R36 ;  /* 0x000000222820723c */ /* 0x000fe20000041824 */
[----:B0-----:R-:W-:Y:S01]  /*29e0*/  FADD R68, R68, R63 ;  /* 0x0000003f44447221 */ /* 0x001fe20000000000 */
[----:B-1----:R-:W-:-:S03]  /*29f0*/  FADD R66, R66, R61 ;  /* 0x0000003d42427221 */ /* 0x002fc60000000000 */
[----:B------:R-:W-:Y:S01]  /*2a00*/  FFMA R4, R3, R4, R68 ;  /* 0x0000000403047223 */ /* 0x000fe20000000044 */
[----:B------:R-:W-:Y:S01]  /*2a10*/  FFMA R14, R15, R14, R66 ;  /* 0x0000000e0f0e7223 */ /* 0x000fe20000000042 */
[----:B------:R-:W-:Y:S02]  /*2a20*/  IMAD.MOV.U32 R15, RZ, RZ, R30 ;  /* 0x000000ffff0f7224 */ /* 0x000fe400078e001e */
[----:B------:R-:W-:Y:S01]  /*2a30*/  IMAD.MOV.U32 R3, RZ, RZ, R28 ;  /* 0x000000ffff037224 */ /* 0x000fe200078e001c */
[----:B------:R-:W-:Y:S02]  /*2a40*/  ULEA UR5, UR13, UR5, 0x6 ;  /* 0x000000050d057291 */ /* 0x000fe4000f8e30ff */
[----:B------:R-:W-:Y:S01]  /*2a50*/  ULEA UR4, UR11, UR4, 0x6 ;  /* 0x000000040b047291 */ /* 0x000fe2000f8e30ff */
[----:B------:R-:W-:Y:S11]  /*2a60*/  BRA.U !UP0, `(.L_x_1) ;  /* 0xffffffe508087547 */ /* 0x000ff6000b83ffff */
.L_x_0:
[----:B------:R-:W0:Y:S01]  /*2a70*/  S2R R2, SR_TID.X ;  /* 0x0000000000027919 */ /* 0x000e220000002100 */
[----:B------:R-:W-:Y:S01]  /*2a80*/  FSETP.GT.AND P1, PT, |R14|, 8.50705917302346158658e+37, PT ;  /* 0x7e8000000e00780b */ /* 0x000fe20003f24200 */
[----:B------:R-:W-:Y:S01]  /*2a90*/  IMAD.SHL.U32 R3, R0, 0x8, RZ ;  /* 0x0000000800037824 */ /* 0x000fe200078e00ff */
[----:B------:R-:W-:Y:S01]  /*2aa0*/  FSETP.GEU.AND P5, PT, |R14|, 1.175494350822287508e-38, PT ;  /* 0x008000000e00780b */ /* 0x000fe20003fae200 */
[----:B------:R-:W-:Y:S01]  /*2ab0*/  IMAD.MOV.U32 R15, RZ, RZ, R4 ;  /* 0x000000ffff0f7224 */ /* 0x000fe200078e0004 */
[----:B------:R-:W-:Y:S01]  /*2ac0*/  LOP3.LUT R12, R0, 0x8, RZ, 0xc0, !PT ;  /* 0x00000008000c7812 */ /* 0x000fe200078ec0ff */
[----:B------:R-:W-:Y:S01]  /*2ad0*/  IMAD.MOV.U32 R10, RZ, RZ, R20 ;  /* 0x000000ffff0a7224 */ /* 0x000fe200078e0014 */
[----:B------:R-:W-:Y:S01]  /*2ae0*/  FSETP.GEU.AND P2, PT, R14, 1.175494350822287508e-38, PT ;  /* 0x008000000e00780b */ /* 0x000fe20003f4e000 */
[----:B------:R-:W-:Y:S01]  /*2af0*/  IMAD.MOV.U32 R20, RZ, RZ, R24 ;  /* 0x000000ffff147224 */ /* 0x000fe200078e0018 */
[----:B------:R-:W-:Y:S01]  /*2b00*/  LOP3.LUT R3, R3, 0xf80, RZ, 0xc0, !PT ;  /* 0x00000f8003037812 */ /* 0x000fe200078ec0ff */
[----:B------:R-:W-:Y:S01]  /*2b10*/  IMAD.MOV.U32 R36, RZ, RZ, R16 ;  /* 0x000000ffff247224 */ /* 0x000fe200078e0010 */
[C---:B------:R-:W-:Y:S01]  /*2b20*/  FSETP.GEU.AND P3, PT, R15.reuse, 1.175494350822287508e-38, PT ;  /* 0x008000000f00780b */ /* 0x040fe20003f6e000 */
[----:B------:R-:W-:Y:S01]  /*2b30*/  IMAD.MOV.U32 R16, RZ, RZ, R17 ;  /* 0x000000ffff107224 */ /* 0x000fe200078e0011 */
[C---:B------:R-:W-:Y:S01]  /*2b40*/  FSETP.GT.AND P0, PT, |R15|.reuse, 8.50705917302346158658e+37, PT ;  /* 0x7e8000000f00780b */ /* 0x040fe20003f04200 */
[----:B------:R-:W-:Y:S01]  /*2b50*/  @P1 FMUL R10, R10, 0.25 ;  /* 0x3e8000000a0a1820 */ /* 0x000fe20000400000 */
[----:B------:R-:W-:Y:S01]  /*2b60*/  FSETP.GEU.AND P4, PT, |R15|, 1.175494350822287508e-38, PT ;  /* 0x008000000f00780b */ /* 0x000fe20003f8e200 */
[----:B------:R-:W-:Y:S01]  /*2b70*/  @P1 FMUL R36, R36, 0.25 ;  /* 0x3e80000024241820 */ /* 0x000fe20000400000 */
[----:B------:R-:W-:Y:S01]  /*2b80*/  BAR.SYNC.DEFER_BLOCKING 0x0 ;  /* 0x0000000000007b1d */ /* 0x000fe20000010000 */
[----:B------:R-:W-:Y:S01]  /*2b90*/  @!P5 FMUL R10, R10, 16777216 ;  /* 0x4b8000000a0ad820 */ /* 0x000fe20000400000 */
[----:B------:R-:W-:Y:S01]  /*2ba0*/  MOV R31, R18 ;  /* 0x00000012001f7202 */ /* 0x000fe20000000f00 */
[----:B------:R-:W-:Y:S01]  /*2bb0*/  @!P5 FMUL R36, R36, 16777216 ;  /* 0x4b8000002424d820 */ /* 0x000fe20000400000 */
[----:B------:R-:W-:-:S02]  /*2bc0*/  IMAD.MOV.U32 R29, RZ, RZ, R19 ;  /* 0x000000ffff1d7224 */ /* 0x000fc400078e0013 */
[----:B------:R-:W-:Y:S01]  /*2bd0*/  @P1 FMUL R21, R21, 0.25 ;  /* 0x3e80000015151820 */ /* 0x000fe20000400000 */
[----:B------:R-:W-:Y:S01]  /*2be0*/  @P1 FMUL R16, R16, 0.25 ;  /* 0x3e80000010101820 */ /* 0x000fe20000400000 */
[----:B------:R-:W1:Y:S01]  /*2bf0*/  LDCU.64 UR4, c[0x0][0x3e0] ;  /* 0x00007c00ff0477ac */ /* 0x000e620008000a00 */
[----:B------:R-:W-:Y:S01]  /*2c00*/  @P1 FMUL R33, R33, 0.25 ;  /* 0x3e80000021211820 */ /* 0x000fe20000400000 */
[----:B------:R-:W-:Y:S01]  /*2c10*/  @P0 FMUL R23, R23, 0.25 ;  /* 0x3e80000017170820 */ /* 0x000fe20000400000 */
[----:B------:R-:W-:Y:S01]  /*2c20*/  @P0 FMUL R22, R22, 0.25 ;  /* 0x3e80000016160820 */ /* 0x000fe20000400000 */
[----:B------:R-:W-:Y:S01]  /*2c30*/  @P0 FMUL R29, R29, 0.25 ;  /* 0x3e8000001d1d0820 */ /* 0x000fe20000400000 */
[----:B------:R-:W-:Y:S01]  /*2c40*/  @P0 FMUL R31, R31, 0.25 ;  /* 0x3e8000001f1f0820 */ /* 0x000fe20000400000 */
[----:B------:R-:W-:Y:S01]  /*2c50*/  @!P5 FMUL R21, R21, 16777216 ;  /* 0x4b8000001515d820 */ /* 0x000fe20000400000 */
[----:B------:R-:W-:Y:S01]  /*2c60*/  @!P5 FMUL R16, R16, 16777216 ;  /* 0x4b8000001010d820 */ /* 0x000fe20000400000 */
[----:B0-----:R-:W-:Y:S01]  /*2c70*/  LOP3.LUT R6, R2, 0x7, RZ, 0xc0, !PT ;  /* 0x0000000702067812 */ /* 0x001fe200078ec0ff */
[----:B------:R-:W-:Y:S01]  /*2c80*/  FMUL R2, R14, 8388608 ;  /* 0x4b0000000e027820 */ /* 0x000fe20000400000 */
[----:B------:R-:W-:Y:S01]  /*2c90*/  @!P4 FMUL R23, R23, 16777216 ;  /* 0x4b8000001717c820 */ /* 0x000fe20000400000 */
[----:B------:R-:W-:Y:S01]  /*2ca0*/  @!P4 FMUL R22, R22, 16777216 ;  /* 0x4b8000001616c820 */ /* 0x000fe20000400000 */
[----:B------:R-:W-:Y:S01]  /*2cb0*/  LEA R7, R6, UR8, 0x4 ;  /* 0x0000000806077c11 */ /* 0x000fe2000f8e20ff */
[----:B------:R-:W-:Y:S01]  /*2cc0*/  @!P4 FMUL R29, R29, 16777216 ;  /* 0x4b8000001d1dc820 */ /* 0x000fe20000400000 */
[----:B------:R-:W-:Y:S01]  /*2cd0*/  FSEL R37, R2, R14, !P2 ;  /* 0x0000000e02257208 */ /* 0x000fe20005000000 */
[----:B------:R-:W-:Y:S01]  /*2ce0*/  @P1 FMUL R14, R14, 0.25 ;  /* 0x3e8000000e0e1820 */ /* 0x000fe20000400000 */
[----:B------:R-:W-:Y:S01]  /*2cf0*/  SHF.L.U32 R2, R0, 0x2, RZ ;  /* 0x0000000200027819 */ /* 0x000fe200000006ff */
[----:B------:R-:W-:-:S02]  /*2d00*/  IMAD R4, R12, 0x200, R7 ;  /* 0x000002000c047824 */ /* 0x000fc400078e0207 */
[----:B------:R-:W-:Y:S01]  /*2d10*/  @!P4 FMUL R31, R31, 16777216 ;  /* 0x4b8000001f1fc820 */ /* 0x000fe20000400000 */
[----:B------:R-:W-:Y:S01]  /*2d20*/  @!P5 FMUL R14, R14, 16777216 ;  /* 0x4b8000000e0ed820 */ /* 0x000fe20000400000 */
[----:B------:R-:W-:Y:S01]  /*2d30*/  IMAD R6, R6, -0x8, R7 ;  /* 0xfffffff806067824 */ /* 0x000fe200078e0207 */
[----:B------:R-:W-:Y:S01]  /*2d40*/  FSEL R7, RZ, -23, P3 ;  /* 0xc1b80000ff077808 */ /* 0x000fe20001800000 */
[----:B------:R-:W-:Y:S01]  /*2d50*/  IMAD.IADD R24, R3, 0x1, R4 ;  /* 0x0000000103187824 */ /* 0x000fe200078e0204 */
[----:B------:R-:W-:Y:S01]  /*2d60*/  LOP3.LUT R3, R2, 0x3c0, RZ, 0xc0, !PT ;  /* 0x000003c002037812 */ /* 0x000fe200078ec0ff */
[----:B------:R-:W-:Y:S01]  /*2d70*/  FMUL R2, R15, 8388608 ;  /* 0x4b0000000f027820 */ /* 0x000fe20000400000 */
[----:B------:R-:W0:Y:S01]  /*2d80*/  MUFU.RCP R17, R14 ;  /* 0x0000000e00117308 */ /* 0x000e220000001000 */
[----:B------:R-:W-:Y:S01]  /*2d90*/  @P0 FMUL R27, R27, 0.25 ;  /* 0x3e8000001b1b0820 */ /* 0x000fe20000400000 */
[----:B------:R-:W-:Y:S01]  /*2da0*/  @P0 FMUL R35, R35, 0.25 ;  /* 0x3e80000023230820 */ /* 0x000fe20000400000 */
[----:B------:R-:W-:Y:S01]  /*2db0*/  IMAD.IADD R13, R3, 0x1, R6 ;  /* 0x00000001030d7824 */ /* 0x000fe200078e0206 */
[----:B------:R-:W-:Y:S01]  /*2dc0*/  FSEL R38, R2, R15, !P3 ;  /* 0x0000000f02267208 */ /* 0x000fe20005800000 */
[----:B------:R-:W-:-:S02]  /*2dd0*/  VIADD R2, R37, 0xc0cafb0d ;  /* 0xc0cafb0d25027836 */ /* 0x000fc40000000000 */
[----:B------:R-:W-:Y:S01]  /*2de0*/  @P0 FMUL R15, R15, 0.25 ;  /* 0x3e8000000f0f0820 */ /* 0x000fe20000400000 */
[----:B------:R-:W-:Y:S01]  /*2df0*/  FSEL R3, RZ, -23, P2 ;  /* 0xc1b80000ff037808 */ /* 0x000fe20001000000 */
[----:B------:R-:W-:Y:S01]  /*2e00*/  @!P4 FMUL R27, R27, 16777216 ;  /* 0x4b8000001b1bc820 */ /* 0x000fe20000400000 */
[----:B------:R-:W-:Y:S01]  /*2e10*/  VIADD R6, R38, 0xc0cafb0d ;  /* 0xc0cafb0d26067836 */ /* 0x000fe20000000000 */
[----:B------:R-:W-:Y:S01]  /*2e20*/  LOP3.LUT R4, R2, 0xff800000, RZ, 0xc0, !PT ;  /* 0xff80000002047812 */ /* 0x000fe200078ec0ff */
[----:B------:R-:W-:Y:S01]  /*2e30*/  @!P4 FMUL R15, R15, 16777216 ;  /* 0x4b8000000f0fc820 */ /* 0x000fe20000400000 */
[----:B------:R-:W-:Y:S01]  /*2e40*/  LEA.HI R2, R12, R13, RZ, 0x1f ;  /* 0x0000000d0c027211 */ /* 0x000fe200078ff8ff */
[----:B------:R-:W-:Y:S01]  /*2e50*/  @P0 FMUL R34, R34, 0.25 ;  /* 0x3e80000022220820 */ /* 0x000fe20000400000 */
[----:B------:R-:W-:Y:S01]  /*2e60*/  LOP3.LUT R9, R6, 0xff800000, RZ, 0xc0, !PT ;  /* 0xff80000006097812 */ /* 0x000fe200078ec0ff */
[----:B------:R-:W2:Y:S01]  /*2e70*/  MUFU.RCP R14, R15 ;  /* 0x0000000f000e7308 */ /* 0x000ea20000001000 */
[----:B------:R-:W-:Y:S01]  /*2e80*/  I2FP.F32.S32 R6, R4 ;  /* 0x0000000400067245 */ /* 0x000fe20000201400 */
[C---:B0-----:R-:W-:Y:S01]  /*2e90*/  FMUL R10, R17.reuse, R10 ;  /* 0x0000000a110a7220 */ /* 0x041fe20000400000 */
[-C--:B------:R-:W-:Y:S01]  /*2ea0*/  I2FP.F32.S32 R8, R9.reuse ;  /* 0x0000000900087245 */ /* 0x080fe20000201400 */
[----:B------:R-:W-:Y:S01]  /*2eb0*/  FMUL R11, R17, R36 ;  /* 0x00000024110b7220 */ /* 0x000fe20000400000 */
[----:B------:R-:W-:Y:S01]  /*2ec0*/  IMAD.IADD R4, R37, 0x1, -R4 ;  /* 0x0000000125047824 */ /* 0x000fe200078e0a04 */
[----:B------:R-:W-:Y:S01]  /*2ed0*/  IADD3 R9, PT, PT, R38, -R9, RZ ;  /* 0x8000000926097210 */ /* 0x000fe20007ffe0ff */
[----:B------:R-:W-:Y:S01]  /*2ee0*/  FFMA.FTZ R3, R6, 1.1920928955078125e-07, R3 ;  /* 0x3400000006037823 */ /* 0x000fe20000010003 */
[----:B------:R-:W-:Y:S01]  /*2ef0*/  FFMA.FTZ R6, R8, 1.1920928955078125e-07, R7 ;  /* 0x3400000008067823 */ /* 0x000fe20000010007 */
[----:B------:R-:W-:Y:S01]  /*2f00*/  F2FP.BF16.F32.PACK_AB R8, R10, R11 ;  /* 0x0000000b0a08723e */ /* 0x000fe200000010ff */
[----:B------:R-:W-:-:S02]  /*2f10*/  IMAD.MOV.U32 R11, RZ, RZ, 0x3dc6b27f ;  /* 0x3dc6b27fff0b7424 */ /* 0x000fc400078e00ff */
[----:B------:R-:W-:Y:S01]  /*2f20*/  FADD R4, R4, -1 ;  /* 0xbf80000004047421 */ /* 0x000fe20000000000 */
[----:B------:R-:W-:Y:S01]  /*2f30*/  FADD R12, R9, -1 ;  /* 0xbf800000090c7421 */ /* 0x000fe20000000000 */
[C---:B------:R-:W-:Y:S01]  /*2f40*/  FMUL R13, R17.reuse, R21 ;  /* 0x00000015110d7220 */ /* 0x040fe20000400000 */
[----:B------:R-:W-:Y:S01]  /*2f50*/  FMUL R18, R17, R16 ;  /* 0x0000001011127220 */ /* 0x000fe20000400000 */
[-C--:B------:R-:W-:Y:S01]  /*2f60*/  FFMA.FTZ R7, R4, R11.reuse, -0.16845393180847167969 ;  /* 0xbe2c7f3004077423 */ /* 0x080fe2000001000b */
[----:B------:R-:W-:Y:S01]  /*2f70*/  FFMA.FTZ R9, R12, R11, -0.16845393180847167969 ;  /* 0xbe2c7f300c097423 */ /* 0x000fe2000001000b */
[C---:B--2---:R-:W-:Y:S01]  /*2f80*/  FMUL R15, R14.reuse, R23 ;  /* 0x000000170e0f7220 */ /* 0x044fe20000400000 */
[----:B------:R-:W-:Y:S01]  /*2f90*/  FMUL R10, R14, R22 ;  /* 0x000000160e0a7220 */ /* 0x000fe20000400000 */
[----:B------:R-:W-:Y:S01]  /*2fa0*/  FFMA.FTZ R7, R4, R7, 0.1716887056827545166 ;  /* 0x3e2fcf2a04077423 */ /* 0x000fe20000010007 */
[----:B------:R-:W-:Y:S01]  /*2fb0*/  FFMA.FTZ R9, R12, R9, 0.1716887056827545166 ;  /* 0x3e2fcf2a0c097423 */ /* 0x000fe20000010009 */
[C---:B------:R-:W-:Y:S01]  /*2fc0*/  FMUL R19, R14.reuse, R31 ;  /* 0x0000001f0e137220 */ /* 0x040fe20000400000 */
[----:B------:R-:W-:Y:S01]  /*2fd0*/  FMUL R16, R14, R29 ;  /* 0x0000001d0e107220 */ /* 0x000fe20000400000 */
[----:B------:R-:W-:Y:S01]  /*2fe0*/  FFMA.FTZ R7, R4, R7, -0.17900948226451873779 ;  /* 0xbe374e4304077423 */ /* 0x000fe20000010007 */
[----:B------:R-:W-:Y:S01]  /*2ff0*/  FFMA.FTZ R11, R12, R9, -0.17900948226451873779 ;  /* 0xbe374e430c0b7423 */ /* 0x000fe20000010009 */
[----:B------:R-:W-:Y:S01]  /*3000*/  F2FP.BF16.F32.PACK_AB R9, R13, R18 ;  /* 0x000000120d09723e */ /* 0x000fe200000010ff */
[----:B------:R-:W-:Y:S01]  /*3010*/  FMUL R18, R14, R27 ;  /* 0x0000001b0e127220 */ /* 0x000fe20000400000 */
[----:B------:R-:W-:Y:S01]  /*3020*/  FFMA.FTZ R7, R4, R7, 0.20512372255325317383 ;  /* 0x3e520bf404077423 */ /* 0x000fe20000010007 */
[----:B------:R-:W-:Y:S01]  /*3030*/  FFMA.FTZ R13, R12, R11, 0.20512372255325317383 ;  /* 0x3e520bf40c0d7423 */ /* 0x000fe2000001000b */
[----:B------:R-:W-:Y:S01]  /*3040*/  F2FP.BF16.F32.PACK_AB R10, R10, R19 ;  /* 0x000000130a0a723e */ /* 0x000fe200000010ff */
[----:B------:R-:W0:Y:S01]  /*3050*/  LDC.64 R22, c[0x0][0x398] ;  /* 0x0000e600ff167b82 */ /* 0x000e220000000a00 */
[----:B------:R-:W-:Y:S01]  /*3060*/  F2FP.BF16.F32.PACK_AB R11, R15, R16 ;  /* 0x000000100f0b723e */ /* 0x000fe200000010ff */
[----:B------:R-:W-:Y:S01]  /*3070*/  FFMA.FTZ R7, R4, R7, -0.24046532809734344482 ;  /* 0xbe763c8b04077423 */ /* 0x000fe20000010007 */
[----:B------:R-:W-:Y:S01]  /*3080*/  FFMA.FTZ R13, R12, R13, -0.24046532809734344482 ;  /* 0xbe763c8b0c0d7423 */ /* 0x000fe2000001000d */
[----:B------:R-:W-:Y:S01]  /*3090*/  LOP3.LUT R27, R0, 0x1ff, RZ, 0xc0, !PT ;  /* 0x000001ff001b7812 */ /* 0x000fe200078ec0ff */
[----:B------:R-:W-:Y:S01]  /*30a0*/  @P0 FMUL R26, R26, 0.25 ;  /* 0x3e8000001a1a0820 */ /* 0x000fe20000400000 */
[----:B------:R-:W-:Y:S01]  /*30b0*/  FFMA.FTZ R7, R4, R7, 0.28857114911079406738 ;  /* 0x3e93bf9904077423 */ /* 0x000fe20000010007 */
[----:B------:R-:W-:Y:S01]  /*30c0*/  STSM.16.M88.4 [R24], R8 ;  /* 0x0000000818007844 */ /* 0x000fe20000000200 */
[----:B------:R-:W-:Y:S01]  /*30d0*/  FFMA.FTZ R13, R12, R13, 0.28857114911079406738 ;  /* 0x3e93bf990c0d7423 */ /* 0x000fe2000001000d */
[----:B------:R-:W-:Y:S01]  /*30e0*/  ISETP.GE.U32.AND P2, PT, R37, 0x7f800000, PT ;  /* 0x7f8000002500780c */ /* 0x000fe20003f46070 */
[----:B------:R-:W-:Y:S01]  /*30f0*/  FFMA.FTZ R7, R4, R7, -0.36067417263984680176 ;  /* 0xbeb8aa4904077423 */ /* 0x000fe20000010007 */
[----:B------:R-:W-:Y:S01]  /*3100*/  LEA R27, R27, UR8, 0x4 ;  /* 0x000000081b1b7c11 */ /* 0x000fe2000f8e20ff */
[----:B------:R-:W-:Y:S01]  /*3110*/  BAR.SYNC.DEFER_BLOCKING 0x0 ;  /* 0x0000000000007b1d */ /* 0x000fe20000010000 */
[----:B------:R-:W-:Y:S01]  /*3120*/  FFMA.FTZ R13, R12, R13, -0.36067417263984680176 ;  /* 0xbeb8aa490c0d7423 */ /* 0x000fe2000001000d */
[----:B------:R-:W-:Y:S01]  /*3130*/  FFMA.FTZ R7, R4, R7, 0.48089820146560668945 ;  /* 0x3ef6384a04077423 */ /* 0x000fe20000010007 */
[----:B------:R-:W-:Y:S01]  /*3140*/  ISETP.GE.U32.AND P3, PT, R38, 0x7f800000, PT ;  /* 0x7f8000002600780c */ /* 0x000fe20003f66070 */
[----:B-1----:R-:W-:Y:S01]  /*3150*/  UIMAD UR4, UR9, UR4, URZ ;  /* 0x00000004090472a4 */ /* 0x002fe2000f8e02ff */
[----:B------:R-:W-:Y:S01]  /*3160*/  FFMA.FTZ R13, R12, R13, 0.48089820146560668945 ;  /* 0x3ef6384a0c0d7423 */ /* 0x000fe2000001000d */
[----:B------:R-:W-:-:S02]  /*3170*/  FFMA.FTZ R7, R4, R7, -0.72134751081466674805 ;  /* 0xbf38aa3b04077423 */ /* 0x000fc40000010007 */
[----:B------:R-:W1:Y:S01]  /*3180*/  LDC R36, c[0x0][0x3e8] ;  /* 0x0000fa00ff247b82 */ /* 0x000e620000000800 */
[----:B------:R-:W-:Y:S01]  /*3190*/  @P1 FMUL R32, R32, 0.25 ;  /* 0x3e80000020201820 */ /* 0x000fe20000400000 */
[----:B------:R-:W-:Y:S01]  /*31a0*/  FFMA.FTZ R13, R12, R13, -0.72134751081466674805 ;  /* 0xbf38aa3b0c0d7423 */ /* 0x000fe2000001000d */
[----:B------:R-:W-:Y:S01]  /*31b0*/  FMUL R7, R4, R7 ;  /* 0x0000000704077220 */ /* 0x000fe20000400000 */
[----:B------:R-:W-:Y:S01]  /*31c0*/  @P1 FMUL R25, R25, 0.25 ;  /* 0x3e80000019191820 */ /* 0x000fe20000400000 */
[----:B------:R-:W-:Y:S01]  /*31d0*/  @P1 FMUL R20, R20, 0.25 ;  /* 0x3e80000014141820 */ /* 0x000fe20000400000 */
[----:B------:R-:W-:Y:S01]  /*31e0*/  FMUL R13, R12, R13 ;  /* 0x0000000d0c0d7220 */ /* 0x000fe20000400000 */
[----:B------:R-:W-:Y:S01]  /*31f0*/  FMUL R7, R4, R7 ;  /* 0x0000000704077220 */ /* 0x000fe20000400000 */
[----:B------:R-:W-:Y:S01]  /*3200*/  @!P4 FMUL R35, R35, 16777216 ;  /* 0x4b8000002323c820 */ /* 0x000fe20000400000 */
[----:B------:R-:W-:Y:S01]  /*3210*/  @!P4 FMUL R34, R34, 16777216 ;  /* 0x4b8000002222c820 */ /* 0x000fe20000400000 */
[----:B------:R-:W-:Y:S01]  /*3220*/  FMUL R13, R12, R13 ;  /* 0x0000000d0c0d7220 */ /* 0x000fe20000400000 */
[----:B------:R-:W-:Y:S01]  /*3230*/  FFMA.FTZ R4, R4, 1.4426950216293334961, R7 ;  /* 0x3fb8aa3b04047823 */ /* 0x000fe20000010007 */
[----:B------:R-:W-:Y:S01]  /*3240*/  @!P4 FMUL R26, R26, 16777216 ;  /* 0x4b8000001a1ac820 */ /* 0x000fe20000400000 */
[----:B------:R-:W-:Y:S01]  /*3250*/  USHF.L.U32 UR6, UR4, 0x1, URZ ;  /* 0x0000000104067899 */ /* 0x000fe200080006ff */
[----:B------:R-:W-:Y:S01]  /*3260*/  FFMA.FTZ R13, R12, 1.4426950216293334961, R13 ;  /* 0x3fb8aa3b0c0d7823 */ /* 0x000fe2000001000d */
[----:B------:R-:W-:Y:S01]  /*3270*/  FADD R3, R3, R4 ;  /* 0x0000000403037221 */ /* 0x000fe20000000000 */
[----:B------:R-:W-:Y:S01]  /*3280*/  @!P5 FMUL R33, R33, 16777216 ;  /* 0x4b8000002121d820 */ /* 0x000fe20000400000 */
[----:B------:R-:W2:Y:S01]  /*3290*/  LDS.128 R8, [R27] ;  /* 0x000000001b087984 */ /* 0x000ea20000000c00 */
[----:B------:R-:W-:Y:S01]  /*32a0*/  FADD R4, R6, R13 ;  /* 0x0000000d06047221 */ /* 0x000fe20000000000 */
[----:B------:R-:W-:-:S02]  /*32b0*/  @P2 IMAD.MOV.U32 R13, RZ, RZ, 0x7f800000 ;  /* 0x7f800000ff0d2424 */ /* 0x000fc400078e00ff */
[----:B------:R-:W-:Y:S01]  /*32c0*/  @!P5 FMUL R32, R32, 16777216 ;  /* 0x4b8000002020d820 */ /* 0x000fe20000400000 */
[----:B------:R-:W-:Y:S02]  /*32d0*/  IMAD R6, R76, UR5, RZ ;  /* 0x000000054c067c24 */ /* 0x000fe4000f8e02ff */
[----:B------:R-:W-:Y:S01]  /*32e0*/  @!P5 FMUL R25, R25, 16777216 ;  /* 0x4b8000001919d820 */ /* 0x000fe20000400000 */
[----:B------:R-:W-:Y:S01]  /*32f0*/  @P2 FFMA.FTZ R3, R37, R13, +INF ;  /* 0x7f80000025032423 */ /* 0x000fe2000001000d */
[----:B------:R-:W-:Y:S01]  /*3300*/  @!P5 FMUL R20, R20, 16777216 ;  /* 0x4b8000001414d820 */ /* 0x000fe20000400000 */
[----:B------:R-:W-:Y:S02]  /*3310*/  IMAD.SHL.U32 R13, R6, 0x2, RZ ;  /* 0x00000002060d7824 */ /* 0x000fe400078e00ff */
[C---:B------:R-:W-:Y:S01]  /*3320*/  FMUL R15, R14.reuse, R35 ;  /* 0x000000230e0f7220 */ /* 0x040fe20000400000 */
[C---:B------:R-:W-:Y:S01]  /*3330*/  FMUL R16, R14.reuse, R34 ;  /* 0x000000220e107220 */ /* 0x040fe20000400000 */
[----:B------:R-:W-:Y:S01]  /*3340*/  FMUL R19, R14, R26 ;  /* 0x0000001a0e137220 */ /* 0x000fe20000400000 */
[----:B------:R-:W-:Y:S01]  /*3350*/  UIMAD.WIDE UR4, UR4, 0x2, URZ ;  /* 0x00000002040478a5 */ /* 0x000fe2000f8e02ff */
[C---:B------:R-:W-:Y:S01]  /*3360*/  FMUL R7, R17.reuse, R33 ;  /* 0x0000002111077220 */ /* 0x040fe20000400000 */
[C---:B------:R-:W-:Y:S01]  /*3370*/  FMUL R12, R17.reuse, R32 ;  /* 0x00000020110c7220 */ /* 0x040fe20000400000 */
[----:B------:R-:W-:Y:S01]  /*3380*/  FMUL R14, R17, R25 ;  /* 0x00000019110e7220 */ /* 0x000fe20000400000 */
[----:B------:R-:W-:-:S04]  /*3390*/  IMAD.HI R6, R6, 0x2, RZ ;  /* 0x0000000206067827 */ /* 0x000fc800078e02ff */
[----:B------:R-:W-:Y:S01]  /*33a0*/  FMUL R17, R17, R20 ;  /* 0x0000001411117220 */ /* 0x000fe20000400000 */
[----:B0-----:R-:W-:Y:S01]  /*33b0*/  IADD3 R32, P4, P5, R13, UR6, R22 ;  /* 0x000000060d207c10 */ /* 0x001fe2000fd9e016 */
[----:B------:R-:W-:Y:S01]  /*33c0*/  @P3 IMAD.MOV.U32 R21, RZ, RZ, 0x7f800000 ;  /* 0x7f800000ff153424 */ /* 0x000fe200078e00ff */
[----:B------:R-:W-:Y:S02]  /*33d0*/  SHF.R.U32.HI R25, RZ, 0x8, R0 ;  /* 0x00000008ff197819 */ /* 0x000fe40000011600 */
[----:B------:R-:W-:Y:S01]  /*33e0*/  IADD3.X R34, PT, PT, R6, UR5, R23, P4, P5 ;  /* 0x0000000506227c10 */ /* 0x000fe2000a7ea417 */
[----:B------:R-:W-:Y:S01]  /*33f0*/  @P3 FFMA.FTZ R4, R38, R21, +INF ;  /* 0x7f80000026043423 */ /* 0x000fe20000010015 */
[----:B------:R-:W-:Y:S01]  /*3400*/  F2FP.BF16.F32.PACK_AB R20, R12, R17 ;  /* 0x000000110c14723e */ /* 0x000fe200000010ff */
[----:B------:R-:W0:Y:S01]  /*3410*/  LDCU UR4, c[0x0][0x3ec] ;  /* 0x00007d80ff0477ac */ /* 0x000e220008000800 */
[----:B------:R-:W-:Y:S02]  /*3420*/  F2FP.BF16.F32.PACK_AB R21, R7, R14 ;  /* 0x0000000e0715723e */ /* 0x000fe400000010ff */
[----:B------:R-:W-:-:S02]  /*3430*/  F2FP.BF16.F32.PACK_AB R22, R16, R19 ;  /* 0x000000131016723e */ /* 0x000fc400000010ff */
[----:B------:R-:W-:Y:S01]  /*3440*/  F2FP.BF16.F32.PACK_AB R23, R15, R18 ;  /* 0x000000120f17723e */ /* 0x000fe200000010ff */
[----:B------:R-:W-:Y:S01]  /*3450*/  BAR.SYNC.DEFER_BLOCKING 0x0 ;  /* 0x0000000000007b1d */ /* 0x000fe20000010000 */
[----:B------:R-:W-:Y:S02]  /*3460*/  SGXT.U32 R25, R25, 0x1 ;  /* 0x000000011919781a */ /* 0x000fe40000000000 */
[----:B------:R-:W-:Y:S02]  /*3470*/  LOP3.LUT P0, RZ, R0, 0x100, RZ, 0xc0, !PT ;  /* 0x0000010000ff7812 */ /* 0x000fe4000780c0ff */
[----:B------:R-:W-:Y:S01]  /*3480*/  FSETP.NEU.AND P1, PT, R37, RZ, PT ;  /* 0x000000ff2500720b */ /* 0x000fe20003f2d000 */
[----:B-1----:R-:W-:Y:S01]  /*3490*/  IMAD R0, R25, R36, RZ ;  /* 0x0000002419007224 */ /* 0x002fe200078e02ff */
[----:B------:R-:W-:Y:S02]  /*34a0*/  FSETP.NEU.AND P2, PT, R38, RZ, PT ;  /* 0x000000ff2600720b */ /* 0x000fe40003f4d000 */
[----:B--2---:R-:W-:Y:S01]  /*34b0*/  PRMT R29, R8, 0x7632, R29 ;  /* 0x00007632081d7816 */ /* 0x004fe2000000001d */
[----:B------:R-:W-:Y:S01]  /*34c0*/  IMAD R13, R36, 0x2, R0 ;  /* 0x00000002240d7824 */ /* 0x000fe200078e0200 */
[----:B------:R-:W-:Y:S01]  /*34d0*/  LEA R6, P3, R0, R32, 0x1 ;  /* 0x0000002000067211 */ /* 0x000fe200078608ff */
[----:B0-----:R-:W-:Y:S01]  /*34e0*/  UIMAD UR4, UR9, UR4, URZ ;  /* 0x00000004090472a4 */ /* 0x001fe2000f8e02ff */
[----:B------:R-:W-:Y:S01]  /*34f0*/  PRMT R31, R9, 0x7632, R31 ;  /* 0x00007632091f7816 */ /* 0x000fe2000000001f */
[----:B------:R-:W-:Y:S01]  /*3500*/  IMAD R15, R36, 0x2, R13 ;  /* 0x00000002240f7824 */ /* 0x000fe200078e020d */
[----:B------:R-:W-:Y:S01]  /*3510*/  LEA.HI.X.SX32 R7, R0, R34, 0x1, P3 ;  /* 0x0000002200077211 */ /* 0x000fe200018f0eff */
[----:B------:R-:W-:Y:S01]  /*3520*/  USHF.L.U32 UR6, UR4, 0x2, URZ ;  /* 0x0000000204067899 */ /* 0x000fe200080006ff */
[-C--:B------:R-:W-:Y:S01]  /*3530*/  LEA R12, P4, R13, R32.reuse, 0x1 ;  /* 0x000000200d0c7211 */ /* 0x080fe200078808ff */
[----:B------:R-:W-:Y:S01]  /*3540*/  IMAD R0, R36, 0x2, R15 ;  /* 0x0000000224007824 */ /* 0x000fe200078e020f */
[----:B------:R-:W-:Y:S01]  /*3550*/  LEA R14, P3, R15, R32, 0x1 ;  /* 0x000000200f0e7211 */ /* 0x000fe200078608ff */
[----:B------:R-:W-:Y:S01]  /*3560*/  UIMAD.WIDE UR4, UR4, 0x4, URZ ;  /* 0x00000004040478a5 */ /* 0x000fe2000f8e02ff */
[----:B------:R-:W-:-:S02]  /*3570*/  LEA.HI.X.SX32 R13, R13, R34, 0x1, P4 ;  /* 0x000000220d0d7211 */ /* 0x000fc400020f0eff */
[C---:B------:R-:W-:Y:S01]  /*3580*/  LEA R18, R36.reuse, R0, 0x1 ;  /* 0x0000000024127211 */ /* 0x040fe200078e08ff */
[----:B------:R0:W-:Y:S01]  /*3590*/  STSM.16.M88.4 [R24], R20 ;  /* 0x0000001418007844 */ /* 0x0001e20000000200 */
[----:B------:R-:W-:Y:S01]  /*35a0*/  LEA.HI.X.SX32 R15, R15, R34, 0x1, P3 ;  /* 0x000000220f0f7211 */ /* 0x000fe200018f0eff */
[----:B------:R-:W-:Y:S02]  /*35b0*/  BAR.SYNC.DEFER_BLOCKING 0x0 ;  /* 0x0000000000007b1d */ /* 0x000fe40000010000 */
[----:B------:R-:W-:Y:S01]  /*35c0*/  IMAD R19, R36, 0x2, R18 ;  /* 0x0000000224137824 */ /* 0x000fe200078e0212 */
[----:B------:R-:W-:Y:S02]  /*35d0*/  LEA R16, P3, R0, R32, 0x1 ;  /* 0x0000002000107211 */ /* 0x000fe400078608ff */
[----:B------:R-:W-:Y:S02]  /*35e0*/  PRMT R37, R10, 0x7632, R37 ;  /* 0x000076320a257816 */ /* 0x000fe40000000025 */
[----:B------:R-:W-:-:S02]  /*35f0*/  LEA.HI.X.SX32 R17, R0, R34, 0x1, P3 ;  /* 0x0000002200117211 */ /* 0x000fc400018f0eff */
[----:B------:R-:W-:Y:S02]  /*3600*/  PRMT R38, R11, 0x7632, R38 ;  /* 0x000076320b267816 */ /* 0x000fe40000000026 */
[----:B------:R-:W-:Y:S01]  /*3610*/  FSEL R3, R3, -INF , P1 ;  /* 0xff80000003037808 */ /* 0x000fe20000800000 */
[----:B0-----:R-:W-:-:S04]  /*3620*/  IMAD R21, R36, 0x2, R19 ;  /* 0x0000000224157824 */ /* 0x001fc800078e0213 */
[----:B------:R-:W-:-:S04]  /*3630*/  IMAD R0, R36, 0x2, R21 ;  /* 0x0000000224007824 */ /* 0x000fc800078e0215 */
[C---:B------:R-:W-:Y:S01]  /*3640*/  IMAD R23, R36.reuse, 0x2, R0 ;  /* 0x0000000224177824 */ /* 0x040fe200078e0200 */
[----:B------:R0:W-:Y:S03]  /*3650*/  STG.E.U16 desc[UR14][R6.64], R8 ;  /* 0x0000000806007986 */ /* 0x0001e6000c10150e */
[C---:B------:R-:W-:Y:S01]  /*3660*/  IMAD R24, R36.reuse, 0x2, R23 ;  /* 0x0000000224187824 */ /* 0x040fe200078e0217 */
[C---:B------:R-:W-:Y:S01]  /*3670*/  LEA R22, P5, R23.reuse, R32, 0x1 ;  /* 0x0000002017167211 */ /* 0x040fe200078a08ff */
[----:B------:R1:W-:Y:S02]  /*3680*/  STG.E.U16 desc[UR14][R12.64], R9 ;  /* 0x000000090c007986 */ /* 0x0003e4000c10150e */
[C---:B------:R-:W-:Y:S01]  /*3690*/  IMAD R25, R36.reuse, 0x2, R24 ;  /* 0x0000000224197824 */ /* 0x040fe200078e0218 */
[----:B------:R-:W-:Y:S01]  /*36a0*/  LEA.HI.X.SX32 R23, R23, R34, 0x1, P5 ;  /* 0x0000002217177211 */ /* 0x000fe200028f0eff */
[----:B------:R-:W-:Y:S03]  /*36b0*/  STG.E.U16 desc[UR14][R14.64], R10 ;  /* 0x0000000a0e007986 */ /* 0x000fe6000c10150e */
[----:B------:R-:W-:Y:S01]  /*36c0*/  LEA R26, R36, R25, 0x1 ;  /* 0x00000019241a7211 */ /* 0x000fe200078e08ff */
[----:B------:R2:W3:Y:S01]  /*36d0*/  LDS.128 R12, [R27] ;  /* 0x000000001b0c7984 */ /* 0x0004e20000000c00 */
[----:B0-----:R-:W-:-:S02]  /*36e0*/  LEA R6, P3, R18, R32, 0x1 ;  /* 0x0000002012067211 */ /* 0x001fc400078608ff */
[C---:B------:R-:W-:Y:S01]  /*36f0*/  LEA R8, P4, R19.reuse, R32, 0x1 ;  /* 0x0000002013087211 */ /* 0x040fe200078808ff */
[----:B------:R0:W-:Y:S01]  /*3700*/  STG.E.U16 desc[UR14][R16.64], R11 ;  /* 0x0000000b10007986 */ /* 0x0001e2000c10150e */
[-C--:B------:R-:W-:Y:S02]  /*3710*/  LEA.HI.X.SX32 R7, R18, R34.reuse, 0x1, P3 ;  /* 0x0000002212077211 */ /* 0x080fe400018f0eff */
[----:B-1----:R-:W-:Y:S01]  /*3720*/  LEA.HI.X.SX32 R9, R19, R34, 0x1, P4 ;  /* 0x0000002213097211 */ /* 0x002fe200020f0eff */
[----:B--2---:R-:W-:Y:S01]  /*3730*/  IMAD R27, R36, 0x2, R26 ;  /* 0x00000002241b7824 */ /* 0x004fe200078e021a */
[CC--:B------:R-:W-:Y:S01]  /*3740*/  LEA R18, P3, R21.reuse, R32.reuse, 0x1 ;  /* 0x0000002015127211 */ /* 0x0c0fe200078608ff */
[----:B------:R1:W-:Y:S01]  /*3750*/  STG.E.U16 desc[UR14][R6.64], R29 ;  /* 0x0000001d06007986 */ /* 0x0003e2000c10150e */
[C---:B------:R-:W-:Y:S02]  /*3760*/  LEA R20, P4, R0.reuse, R32, 0x1 ;  /* 0x0000002000147211 */ /* 0x040fe400078808ff */
[-C--:B------:R-:W-:Y:S01]  /*3770*/  LEA.HI.X.SX32 R19, R21, R34.reuse, 0x1, P3 ;  /* 0x0000002215137211 */ /* 0x080fe200018f0eff */
[----:B------:R2:W-:Y:S01]  /*3780*/  STG.E.U16 desc[UR14][R8.64], R31 ;  /* 0x0000001f08007986 */ /* 0x0005e2000c10150e */
[----:B------:R-:W-:Y:S01]  /*3790*/  LEA.HI.X.SX32 R21, R0, R34, 0x1, P4 ;  /* 0x0000002200157211 */ /* 0x000fe200020f0eff */
[----:B------:R-:W-:Y:S01]  /*37a0*/  IMAD R0, R36, 0x2, R27 ;  /* 0x0000000224007824 */ /* 0x000fe200078e021b */
[C---:B------:R-:W-:Y:S01]  /*37b0*/  LEA R10, P5, R26.reuse, R32, 0x1 ;  /* 0x000000201a0a7211 */ /* 0x040fe200078a08ff */
[----:B------:R4:W-:Y:S03]  /*37c0*/  STG.E.U16 desc[UR14][R18.64], R37 ;  /* 0x0000002512007986 */ /* 0x0009e6000c10150e */
[----:B0-----:R-:W-:Y:S01]  /*37d0*/  LEA.HI.X.SX32 R11, R26, R34, 0x1, P5 ;  /* 0x000000221a0b7211 */ /* 0x001fe200028f0eff */
[----:B-1----:R-:W-:Y:S01]  /*37e0*/  IMAD R29, R36, 0x2, R0 ;  /* 0x00000002241d7824 */ /* 0x002fe200078e0200 */
[-C--:B------:R-:W-:Y:S01]  /*37f0*/  LEA R6, P3, R24, R32.reuse, 0x1 ;  /* 0x0000002018067211 */ /* 0x080fe200078608ff */
[----:B------:R0:W-:Y:S01]  /*3800*/  STG.E.U16 desc[UR14][R20.64], R38 ;  /* 0x0000002614007986 */ /* 0x0001e2000c10150e */
[----:B--2---:R-:W-:Y:S01]  /*3810*/  LEA R8, P4, R25, R32, 0x1 ;  /* 0x0000002019087211 */ /* 0x004fe200078808ff */
[----:B------:R-:W-:Y:S01]  /*3820*/  IMAD R31, R36, 0x2, R29 ;  /* 0x00000002241f7824 */ /* 0x000fe200078e021d */
[----:B------:R-:W-:-:S02]  /*3830*/  LEA.HI.X.SX32 R7, R24, R34, 0x1, P3 ;  /* 0x0000002218077211 */ /* 0x000fc400018f0eff */
[----:B------:R-:W-:Y:S02]  /*3840*/  LEA.HI.X.SX32 R9, R25, R34, 0x1, P4 ;  /* 0x0000002219097211 */ /* 0x000fe400020f0eff */
[-C--:B------:R-:W-:Y:S02]  /*3850*/  LEA R16, P3, R27, R32.reuse, 0x1 ;  /* 0x000000201b107211 */ /* 0x080fe400078608ff */
[-C--:B------:R-:W-:Y:S02]  /*3860*/  LEA R24, P4, R0, R32.reuse, 0x1 ;  /* 0x0000002000187211 */ /* 0x080fe400078808ff */
[-C--:B------:R-:W-:Y:S02]  /*3870*/  LEA R26, P5, R29, R32.reuse, 0x1 ;  /* 0x000000201d1a7211 */ /* 0x080fe400078a08ff */
[----:B------:R-:W-:Y:S01]  /*3880*/  LEA R32, P6, R31, R32, 0x1 ;  /* 0x000000201f207211 */ /* 0x000fe200078c08ff */
[----:B---3--:R1:W-:Y:S01]  /*3890*/  STG.E.U16 desc[UR14][R22.64], R12 ;  /* 0x0000000c16007986 */ /* 0x0083e2000c10150e */
[----:B------:R-:W-:-:S02]  /*38a0*/  LEA.HI.X.SX32 R17, R27, R34, 0x1, P3 ;  /* 0x000000221b117211 */ /* 0x000fc400018f0eff */
[-C--:B------:R-:W-:Y:S01]  /*38b0*/  LEA.HI.X.SX32 R25, R0, R34.reuse, 0x1, P4 ;  /* 0x0000002200197211 */ /* 0x080fe200020f0eff */
[----:B------:R2:W-:Y:S01]  /*38c0*/  STG.E.U16 desc[UR14][R6.64], R13 ;  /* 0x0000000d06007986 */ /* 0x0005e2000c10150e */
[----:B----4-:R-:W-:Y:S02]  /*38d0*/  PRMT R19, R13, 0x7632, R19 ;  /* 0x000076320d137816 */ /* 0x010fe40000000013 */
[-C--:B------:R-:W-:Y:S01]  /*38e0*/  LEA.HI.X.SX32 R27, R29, R34.reuse, 0x1, P5 ;  /* 0x000000221d1b7211 */ /* 0x080fe200028f0eff */
[----:B------:R3:W-:Y:S01]  /*38f0*/  STG.E.U16 desc[UR14][R8.64], R14 ;  /* 0x0000000e08007986 */ /* 0x0007e2000c10150e */
[----:B0-----:R-:W-:Y:S02]  /*3900*/  PRMT R21, R14, 0x7632, R21 ;  /* 0x000076320e157816 */ /* 0x001fe40000000015 */
[----:B------:R-:W-:Y:S01]  /*3910*/  LEA.HI.X.SX32 R33, R31, R34, 0x1, P6 ;  /* 0x000000221f217211 */ /* 0x000fe200030f0eff */
[----:B------:R0:W-:Y:S01]  /*3920*/  STG.E.U16 desc[UR14][R10.64], R15 ;  /* 0x0000000f0a007986 */ /* 0x0001e2000c10150e */
[----:B-1----:R-:W-:Y:S01]  /*3930*/  PRMT R23, R15, 0x7632, R23 ;  /* 0x000076320f177816 */ /* 0x002fe20000000017 */
[----:B------:R-:W1:Y:S01]  /*3940*/  LDC.64 R34, c[0x0][0x3a0] ;  /* 0x0000e800ff227b82 */ /* 0x000e620000000a00 */
[----:B------:R-:W-:Y:S01]  /*3950*/  LOP3.LUT R0, R5, 0x3f8, RZ, 0xc0, !PT ;  /* 0x000003f805007812 */ /* 0x000fe200078ec0ff */
[----:B--2---:R-:W-:Y:S01]  /*3960*/  FFMA R6, R3, 0.69314718246459960938, R30 ;  /* 0x3f31721803067823 */ /* 0x004fe2000000001e */
[----:B------:R-:W-:Y:S01]  /*3970*/  FSEL R7, R4, -INF , P2 ;  /* 0xff80000004077808 */ /* 0x000fe20001000000 */
[----:B------:R-:W-:Y:S01]  /*3980*/  IMAD.SHL.U32 R5, R76, 0x4, RZ ;  /* 0x000000044c057824 */ /* 0x000fe200078e00ff */
[----:B---3--:R-:W-:Y:S01]  /*3990*/  PRMT R9, R12, 0x7632, R9 ;  /* 0x000076320c097816 */ /* 0x008fe20000000009 */
[----:B------:R-:W-:-:S04]  /*39a0*/  IMAD.HI R76, R76, 0x4, RZ ;  /* 0x000000044c4c7827 */ /* 0x000fc800078e02ff */
[----:B------:R-:W-:Y:S01]  /*39b0*/  FFMA R7, R7, 0.69314718246459960938, R28 ;  /* 0x3f31721807077823 */ /* 0x000fe2000000001c */
[----:B------:R0:W-:Y:S04]  /*39c0*/  STG.E.U16 desc[UR14][R16.64], R9 ;  /* 0x0000000910007986 */ /* 0x0001e8000c10150e */
[----:B------:R0:W-:Y:S04]  /*39d0*/  STG.E.U16 desc[UR14][R24.64], R19 ;  /* 0x0000001318007986 */ /* 0x0001e8000c10150e */
[----:B------:R0:W-:Y:S04]  /*39e0*/  STG.E.U16 desc[UR14][R26.64], R21 ;  /* 0x000000151a007986 */ /* 0x0001e8000c10150e */
[----:B------:R0:W-:Y:S01]  /*39f0*/  STG.E.U16 desc[UR14][R32.64], R23 ;  /* 0x0000001720007986 */ /* 0x0001e2000c10150e */
[----:B------:R-:W-:Y:S01]  /*3a00*/  BAR.SYNC.DEFER_BLOCKING 0x0 ;  /* 0x0000000000007b1d */ /* 0x000fe20000010000 */
[----:B-1----:R-:W-:-:S04]  /*3a10*/  IADD3 R4, P1, P2, R5, UR6, R34 ;  /* 0x0000000605047c10 */ /* 0x002fc8000fa3e022 */
[----:B------:R-:W-:Y:S01]  /*3a20*/  IADD3.X R5, PT, PT, R76, UR5, R35, P1, P2 ;  /* 0x000000054c057c10 */ /* 0x000fe20008fe4423 */
[----:B------:R0:W-:Y:S02]  /*3a30*/  STS.64 [R0+UR8], R6 ;  /* 0x0000000600007988 */ /* 0x0001e40008000a08 */
[----:B------:R-:W-:Y:S06]  /*3a40*/  BAR.SYNC.DEFER_BLOCKING 0x0 ;  /* 0x0000000000007b1d */ /* 0x000fec0000010000 */
[----:B------:R-:W-:Y:S05]  /*3a50*/  @P0 EXIT ;  /* 0x000000000000094d */ /* 0x000fea0003800000 */
[----:B------:R-:W1:Y:S04]  /*3a60*/  LDS R3, [R2] ;  /* 0x0000000002037984 */ /* 0x000e680000000800 */
[----:B-1----:R-:W-:Y:S01]  /*3a70*/  STG.E desc[UR14][R4.64], R3 ;  /* 0x0000000304007986 */ /* 0x002fe2000c10190e */
[----:B------:R-:W-:Y:S05]  /*3a80*/  EXIT ;  /* 0x000000000000794d */ /* 0x000fea0003800000 */
.L_x_2:
[----:B------:R-:W-:-:S00]  /*3a90*/  BRA `(.L_x_2) ;  /* 0xfffffffc00fc7947 */ /* 0x000fc0000383ffff */
[----:B------:R-:W-:-:S00]  /*3aa0*/  NOP ;  /* 0x0000000000007918 */ /* 0x000fc00000000000 */
        /* <DEDUP_REMOVED lines=13> */
.L_x_3:


//--------------------- .nv.global.init           --------------------------
	.section	.nv.global.init,"aw",@progbits
.nv.global.init:
	.type		_$_str,@object
	.size		_$_str,(.L_0 - _$_str)
_$_str:
        /*0000*/ 	.byte	0x5f, 0x5f, 0x43, 0x55, 0x44, 0x41, 0x5f, 0x46, 0x54, 0x5a, 0x00
.L_0:


//--------------------- .nv.shared.attn_fwd       --------------------------
	.section	.nv.shared.attn_fwd,"aw",@nobits
	.sectionflags	@""
	.align	16
	.zero		1024


//--------------------- .nv.shared.reserved.0     --------------------------
	.section	.nv.shared.reserved.0,"aw",@nobits
	.weak		__nv_reservedSMEM_offset_0_alias
	.size		__nv_reservedSMEM_offset_0_alias, 0, 64
	.other		__nv_reservedSMEM_offset_0_alias,@"STO_CUDA_RESERVED_SHARED STV_DEFAULT"
__nv_reservedSMEM_offset_0_alias:
	.zero		0
	.zero		64


//--------------------- .nv.constant0.attn_fwd    --------------------------
	.section	.nv.constant0.attn_fwd,"a",@progbits
	.sectionflags	@""
	.align	4
.nv.constant0.attn_fwd:
	.zero		1032


//--------------------- SYMBOLS --------------------------

	.type		.nv.reservedSmem.offset0,@object
	.size		.nv.reservedSmem.offset0,0x4
	.type		.nv.reservedSmem.cap,@object
	.size		.nv.reservedSmem.cap,0x4
